//
// Generated by NVIDIA NVVM Compiler
//
// Compiler Build ID: CL-36424714
// Cuda compilation tools, release 13.0, V13.0.88
// Based on NVVM 20.0.0
//

.version 9.0
.target sm_100
.address_size 64

	// .globl	_Z27right_looking_launch_kernelPfi
// _ZZ10potrf_tilePfE5temp2 has been demoted
// _ZZ27right_looking_launch_kernelPfiE9tile_data has been demoted
.extern .shared .align 16 .b8 row_data[];

.visible .entry _Z27right_looking_launch_kernelPfi(
	.param .u64 .ptr .align 1 _Z27right_looking_launch_kernelPfi_param_0,
	.param .u32 _Z27right_looking_launch_kernelPfi_param_1
)
{
	.reg .pred 	%p<82>;
	.reg .b16 	%rs<17>;
	.reg .b32 	%r<431>;
	.reg .b32 	%f<311>;
	.reg .b64 	%rd<99>;
	// demoted variable
	.shared .align 4 .f32 _ZZ10potrf_tilePfE5temp2;
	// demoted variable
	.shared .align 4 .b8 _ZZ27right_looking_launch_kernelPfiE9tile_data[4096];
	ld.param.u64 	%rd3, [_Z27right_looking_launch_kernelPfi_param_0];
	ld.param.u32 	%r107, [_Z27right_looking_launch_kernelPfi_param_1];
	cvta.to.global.u64 	%rd1, %rd3;
	shr.s32 	%r108, %r107, 31;
	shr.u32 	%r109, %r108, 27;
	add.s32 	%r110, %r107, %r109;
	shr.s32 	%r1, %r110, 5;
	setp.lt.s32 	%p1, %r107, 32;
	@%p1 bra 	$L__BB0_79;
	mov.u32 	%r2, %ntid.y;
	mov.u32 	%r3, %tid.y;
	mov.u32 	%r4, %ntid.x;
	mov.u32 	%r5, %tid.x;
	shl.b32 	%r6, %r3, 5;
	add.s32 	%r7, %r6, %r5;
	shl.b32 	%r112, %r7, 2;
	mov.u32 	%r113, _ZZ27right_looking_launch_kernelPfiE9tile_data;
	add.s32 	%r8, %r113, %r112;
	mad.lo.s32 	%r9, %r3, 132, %r113;
	min.u32 	%r10, %r3, %r5;
	shl.b32 	%r11, %r5, 5;
	and.b32  	%r12, %r1, 7;
	and.b32  	%r13, %r1, 3;
	and.b32  	%r14, %r1, 67108856;
	mov.b32 	%r402, 0;
$L__BB0_2:
	mov.u32 	%r15, %r402;
	setp.lt.u32 	%p2, %r3, %r5;
	mad.lo.s32 	%r114, %r15, %r2, %r3;
	mad.lo.s32 	%r16, %r15, %r4, %r5;
	mad.lo.s32 	%r115, %r114, %r107, %r16;
	mul.wide.s32 	%rd4, %r115, 4;
	add.s64 	%rd2, %rd1, %rd4;
	mov.f32 	%f309, 0f00000000;
	@%p2 bra 	$L__BB0_4;
	ld.global.f32 	%f309, [%rd2];
$L__BB0_4:
	st.shared.f32 	[%r8], %f309;
	bar.sync 	0;
	mov.b32 	%r403, 0;
$L__BB0_5:
	setp.ne.s32 	%p3, %r5, %r3;
	setp.ne.s32 	%p4, %r5, %r403;
	or.pred  	%p5, %p3, %p4;
	@%p5 bra 	$L__BB0_7;
	ld.shared.f32 	%f6, [%r9];
	sqrt.rn.f32 	%f7, %f6;
	st.shared.f32 	[%r9], %f7;
	st.shared.f32 	[_ZZ10potrf_tilePfE5temp2], %f7;
$L__BB0_7:
	setp.ne.s32 	%p6, %r5, %r403;
	setp.ge.u32 	%p7, %r5, %r3;
	bar.sync 	0;
	or.pred  	%p8, %p7, %p6;
	@%p8 bra 	$L__BB0_9;
	ld.shared.f32 	%f8, [%r8];
	ld.shared.f32 	%f9, [_ZZ10potrf_tilePfE5temp2];
	div.rn.f32 	%f10, %f8, %f9;
	st.shared.f32 	[%r8], %f10;
$L__BB0_9:
	setp.gt.u32 	%p9, %r5, %r3;
	bar.sync 	0;
	setp.ge.u32 	%p10, %r403, %r10;
	add.s32 	%r117, %r11, %r403;
	shl.b32 	%r118, %r117, 2;
	mov.u32 	%r119, _ZZ27right_looking_launch_kernelPfiE9tile_data;
	add.s32 	%r18, %r119, %r118;
	add.s32 	%r120, %r6, %r403;
	shl.b32 	%r121, %r120, 2;
	add.s32 	%r19, %r119, %r121;
	or.pred  	%p11, %p9, %p10;
	@%p11 bra 	$L__BB0_11;
	ld.shared.f32 	%f11, [%r18];
	ld.shared.f32 	%f12, [%r19];
	mul.f32 	%f13, %f11, %f12;
	ld.shared.f32 	%f14, [%r8];
	sub.f32 	%f15, %f14, %f13;
	st.shared.f32 	[%r8], %f15;
$L__BB0_11:
	setp.ne.s32 	%p12, %r5, %r3;
	bar.sync 	0;
	add.s32 	%r20, %r403, 1;
	setp.ne.s32 	%p13, %r5, %r20;
	or.pred  	%p14, %p12, %p13;
	@%p14 bra 	$L__BB0_13;
	ld.shared.f32 	%f16, [%r9];
	sqrt.rn.f32 	%f17, %f16;
	st.shared.f32 	[%r9], %f17;
	st.shared.f32 	[_ZZ10potrf_tilePfE5temp2], %f17;
$L__BB0_13:
	setp.ne.s32 	%p15, %r5, %r20;
	setp.ge.u32 	%p16, %r5, %r3;
	bar.sync 	0;
	or.pred  	%p17, %p16, %p15;
	@%p17 bra 	$L__BB0_15;
	ld.shared.f32 	%f18, [%r8];
	ld.shared.f32 	%f19, [_ZZ10potrf_tilePfE5temp2];
	div.rn.f32 	%f20, %f18, %f19;
	st.shared.f32 	[%r8], %f20;
$L__BB0_15:
	setp.gt.u32 	%p18, %r5, %r3;
	bar.sync 	0;
	setp.ge.u32 	%p19, %r20, %r10;
	or.pred  	%p20, %p18, %p19;
	@%p20 bra 	$L__BB0_17;
	ld.shared.f32 	%f21, [%r18+4];
	ld.shared.f32 	%f22, [%r19+4];
	mul.f32 	%f23, %f21, %f22;
	ld.shared.f32 	%f24, [%r8];
	sub.f32 	%f25, %f24, %f23;
	st.shared.f32 	[%r8], %f25;
$L__BB0_17:
	setp.ne.s32 	%p21, %r5, %r3;
	bar.sync 	0;
	add.s32 	%r21, %r403, 2;
	setp.ne.s32 	%p22, %r5, %r21;
	or.pred  	%p23, %p21, %p22;
	@%p23 bra 	$L__BB0_19;
	ld.shared.f32 	%f26, [%r9];
	sqrt.rn.f32 	%f27, %f26;
	st.shared.f32 	[%r9], %f27;
	st.shared.f32 	[_ZZ10potrf_tilePfE5temp2], %f27;
$L__BB0_19:
	setp.ne.s32 	%p24, %r5, %r21;
	setp.ge.u32 	%p25, %r5, %r3;
	bar.sync 	0;
	or.pred  	%p26, %p25, %p24;
	@%p26 bra 	$L__BB0_21;
	ld.shared.f32 	%f28, [%r8];
	ld.shared.f32 	%f29, [_ZZ10potrf_tilePfE5temp2];
	div.rn.f32 	%f30, %f28, %f29;
	st.shared.f32 	[%r8], %f30;
$L__BB0_21:
	setp.gt.u32 	%p27, %r5, %r3;
	bar.sync 	0;
	setp.ge.u32 	%p28, %r21, %r10;
	or.pred  	%p29, %p27, %p28;
	@%p29 bra 	$L__BB0_23;
	ld.shared.f32 	%f31, [%r18+8];
	ld.shared.f32 	%f32, [%r19+8];
	mul.f32 	%f33, %f31, %f32;
	ld.shared.f32 	%f34, [%r8];
	sub.f32 	%f35, %f34, %f33;
	st.shared.f32 	[%r8], %f35;
$L__BB0_23:
	setp.ne.s32 	%p30, %r5, %r3;
	bar.sync 	0;
	add.s32 	%r22, %r403, 3;
	setp.ne.s32 	%p31, %r5, %r22;
	or.pred  	%p32, %p30, %p31;
	@%p32 bra 	$L__BB0_25;
	ld.shared.f32 	%f36, [%r9];
	sqrt.rn.f32 	%f37, %f36;
	st.shared.f32 	[%r9], %f37;
	st.shared.f32 	[_ZZ10potrf_tilePfE5temp2], %f37;
$L__BB0_25:
	setp.ne.s32 	%p33, %r5, %r22;
	setp.ge.u32 	%p34, %r5, %r3;
	bar.sync 	0;
	or.pred  	%p35, %p34, %p33;
	@%p35 bra 	$L__BB0_27;
	ld.shared.f32 	%f38, [%r8];
	ld.shared.f32 	%f39, [_ZZ10potrf_tilePfE5temp2];
	div.rn.f32 	%f40, %f38, %f39;
	st.shared.f32 	[%r8], %f40;
$L__BB0_27:
	setp.gt.u32 	%p36, %r5, %r3;
	bar.sync 	0;
	setp.ge.u32 	%p37, %r22, %r10;
	or.pred  	%p38, %p36, %p37;
	@%p38 bra 	$L__BB0_29;
	ld.shared.f32 	%f41, [%r18+12];
	ld.shared.f32 	%f42, [%r19+12];
	mul.f32 	%f43, %f41, %f42;
	ld.shared.f32 	%f44, [%r8];
	sub.f32 	%f45, %f44, %f43;
	st.shared.f32 	[%r8], %f45;
$L__BB0_29:
	bar.sync 	0;
	add.s32 	%r403, %r403, 4;
	setp.ne.s32 	%p39, %r403, 32;
	@%p39 bra 	$L__BB0_5;
	setp.lt.u32 	%p40, %r3, %r5;
	mov.f32 	%f310, 0f00000000;
	@%p40 bra 	$L__BB0_32;
	ld.shared.f32 	%f310, [%r8];
$L__BB0_32:
	add.s32 	%r123, %r1, -1;
	setp.lt.u32 	%p41, %r123, 7;
	st.global.f32 	[%rd2], %f310;
	bar.sync 	0;
	mov.b32 	%r406, 0;
	@%p41 bra 	$L__BB0_35;
	mov.b32 	%r404, 0;
$L__BB0_34:
	.pragma "nounroll";
	mul.lo.s32 	%r125, %r404, %r2;
	add.s32 	%r126, %r125, %r3;
	mad.lo.s32 	%r127, %r126, %r107, %r16;
	mul.wide.s32 	%rd5, %r127, 4;
	add.s64 	%rd6, %rd1, %rd5;
	ld.global.f32 	%f47, [%rd6];
	shl.b32 	%r128, %r125, 5;
	add.s32 	%r129, %r7, %r128;
	shl.b32 	%r130, %r129, 2;
	mov.u32 	%r131, row_data;
	add.s32 	%r132, %r131, %r130;
	st.shared.f32 	[%r132], %f47;
	add.s32 	%r133, %r126, %r2;
	mad.lo.s32 	%r134, %r133, %r107, %r16;
	mul.wide.s32 	%rd7, %r134, 4;
	add.s64 	%rd8, %rd1, %rd7;
	ld.global.f32 	%f48, [%rd8];
	add.s32 	%r135, %r125, %r2;
	shl.b32 	%r136, %r135, 5;
	add.s32 	%r137, %r136, %r7;
	shl.b32 	%r138, %r137, 2;
	add.s32 	%r139, %r131, %r138;
	st.shared.f32 	[%r139], %f48;
	add.s32 	%r140, %r133, %r2;
	mad.lo.s32 	%r141, %r140, %r107, %r16;
	mul.wide.s32 	%rd9, %r141, 4;
	add.s64 	%rd10, %rd1, %rd9;
	ld.global.f32 	%f49, [%rd10];
	add.s32 	%r142, %r135, %r2;
	shl.b32 	%r143, %r142, 5;
	add.s32 	%r144, %r143, %r7;
	shl.b32 	%r145, %r144, 2;
	add.s32 	%r146, %r131, %r145;
	st.shared.f32 	[%r146], %f49;
	add.s32 	%r147, %r140, %r2;
	mad.lo.s32 	%r148, %r147, %r107, %r16;
	mul.wide.s32 	%rd11, %r148, 4;
	add.s64 	%rd12, %rd1, %rd11;
	ld.global.f32 	%f50, [%rd12];
	add.s32 	%r149, %r142, %r2;
	shl.b32 	%r150, %r149, 5;
	add.s32 	%r151, %r150, %r7;
	shl.b32 	%r152, %r151, 2;
	add.s32 	%r153, %r131, %r152;
	st.shared.f32 	[%r153], %f50;
	add.s32 	%r154, %r147, %r2;
	mad.lo.s32 	%r155, %r154, %r107, %r16;
	mul.wide.s32 	%rd13, %r155, 4;
	add.s64 	%rd14, %rd1, %rd13;
	ld.global.f32 	%f51, [%rd14];
	add.s32 	%r156, %r149, %r2;
	shl.b32 	%r157, %r156, 5;
	add.s32 	%r158, %r157, %r7;
	shl.b32 	%r159, %r158, 2;
	add.s32 	%r160, %r131, %r159;
	st.shared.f32 	[%r160], %f51;
	add.s32 	%r161, %r154, %r2;
	mad.lo.s32 	%r162, %r161, %r107, %r16;
	mul.wide.s32 	%rd15, %r162, 4;
	add.s64 	%rd16, %rd1, %rd15;
	ld.global.f32 	%f52, [%rd16];
	add.s32 	%r163, %r156, %r2;
	shl.b32 	%r164, %r163, 5;
	add.s32 	%r165, %r164, %r7;
	shl.b32 	%r166, %r165, 2;
	add.s32 	%r167, %r131, %r166;
	st.shared.f32 	[%r167], %f52;
	add.s32 	%r168, %r161, %r2;
	mad.lo.s32 	%r169, %r168, %r107, %r16;
	mul.wide.s32 	%rd17, %r169, 4;
	add.s64 	%rd18, %rd1, %rd17;
	ld.global.f32 	%f53, [%rd18];
	add.s32 	%r170, %r163, %r2;
	shl.b32 	%r171, %r170, 5;
	add.s32 	%r172, %r171, %r7;
	shl.b32 	%r173, %r172, 2;
	add.s32 	%r174, %r131, %r173;
	st.shared.f32 	[%r174], %f53;
	add.s32 	%r175, %r168, %r2;
	mad.lo.s32 	%r176, %r175, %r107, %r16;
	mul.wide.s32 	%rd19, %r176, 4;
	add.s64 	%rd20, %rd1, %rd19;
	ld.global.f32 	%f54, [%rd20];
	add.s32 	%r177, %r170, %r2;
	shl.b32 	%r178, %r177, 5;
	add.s32 	%r179, %r178, %r7;
	shl.b32 	%r180, %r179, 2;
	add.s32 	%r181, %r131, %r180;
	st.shared.f32 	[%r181], %f54;
	add.s32 	%r404, %r404, 8;
	setp.ne.s32 	%p42, %r404, %r14;
	mov.u32 	%r406, %r14;
	@%p42 bra 	$L__BB0_34;
$L__BB0_35:
	setp.eq.s32 	%p43, %r12, 0;
	@%p43 bra 	$L__BB0_43;
	add.s32 	%r182, %r12, -1;
	setp.lt.u32 	%p44, %r182, 3;
	@%p44 bra 	$L__BB0_38;
	mul.lo.s32 	%r183, %r406, %r2;
	add.s32 	%r184, %r183, %r3;
	mad.lo.s32 	%r185, %r184, %r107, %r16;
	mul.wide.s32 	%rd21, %r185, 4;
	add.s64 	%rd22, %rd1, %rd21;
	ld.global.f32 	%f55, [%rd22];
	shl.b32 	%r186, %r183, 5;
	add.s32 	%r187, %r7, %r186;
	shl.b32 	%r188, %r187, 2;
	mov.u32 	%r189, row_data;
	add.s32 	%r190, %r189, %r188;
	st.shared.f32 	[%r190], %f55;
	add.s32 	%r191, %r184, %r2;
	mad.lo.s32 	%r192, %r191, %r107, %r16;
	mul.wide.s32 	%rd23, %r192, 4;
	add.s64 	%rd24, %rd1, %rd23;
	ld.global.f32 	%f56, [%rd24];
	add.s32 	%r193, %r183, %r2;
	shl.b32 	%r194, %r193, 5;
	add.s32 	%r195, %r194, %r7;
	shl.b32 	%r196, %r195, 2;
	add.s32 	%r197, %r189, %r196;
	st.shared.f32 	[%r197], %f56;
	add.s32 	%r198, %r191, %r2;
	mad.lo.s32 	%r199, %r198, %r107, %r16;
	mul.wide.s32 	%rd25, %r199, 4;
	add.s64 	%rd26, %rd1, %rd25;
	ld.global.f32 	%f57, [%rd26];
	add.s32 	%r200, %r193, %r2;
	shl.b32 	%r201, %r200, 5;
	add.s32 	%r202, %r201, %r7;
	shl.b32 	%r203, %r202, 2;
	add.s32 	%r204, %r189, %r203;
	st.shared.f32 	[%r204], %f57;
	add.s32 	%r205, %r198, %r2;
	mad.lo.s32 	%r206, %r205, %r107, %r16;
	mul.wide.s32 	%rd27, %r206, 4;
	add.s64 	%rd28, %rd1, %rd27;
	ld.global.f32 	%f58, [%rd28];
	add.s32 	%r207, %r200, %r2;
	shl.b32 	%r208, %r207, 5;
	add.s32 	%r209, %r208, %r7;
	shl.b32 	%r210, %r209, 2;
	add.s32 	%r211, %r189, %r210;
	st.shared.f32 	[%r211], %f58;
	add.s32 	%r406, %r406, 4;
$L__BB0_38:
	setp.eq.s32 	%p45, %r13, 0;
	@%p45 bra 	$L__BB0_43;
	setp.eq.s32 	%p46, %r13, 1;
	@%p46 bra 	$L__BB0_41;
	mul.lo.s32 	%r212, %r406, %r2;
	add.s32 	%r213, %r212, %r3;
	mad.lo.s32 	%r214, %r213, %r107, %r16;
	mul.wide.s32 	%rd29, %r214, 4;
	add.s64 	%rd30, %rd1, %rd29;
	ld.global.f32 	%f59, [%rd30];
	shl.b32 	%r215, %r212, 5;
	add.s32 	%r216, %r7, %r215;
	shl.b32 	%r217, %r216, 2;
	mov.u32 	%r218, row_data;
	add.s32 	%r219, %r218, %r217;
	st.shared.f32 	[%r219], %f59;
	add.s32 	%r220, %r213, %r2;
	mad.lo.s32 	%r221, %r220, %r107, %r16;
	mul.wide.s32 	%rd31, %r221, 4;
	add.s64 	%rd32, %rd1, %rd31;
	ld.global.f32 	%f60, [%rd32];
	add.s32 	%r222, %r212, %r2;
	shl.b32 	%r223, %r222, 5;
	add.s32 	%r224, %r223, %r7;
	shl.b32 	%r225, %r224, 2;
	add.s32 	%r226, %r218, %r225;
	st.shared.f32 	[%r226], %f60;
	add.s32 	%r406, %r406, 2;
$L__BB0_41:
	and.b32  	%r227, %r1, 1;
	setp.eq.b32 	%p47, %r227, 1;
	not.pred 	%p48, %p47;
	@%p48 bra 	$L__BB0_43;
	mul.lo.s32 	%r228, %r406, %r2;
	add.s32 	%r229, %r228, %r3;
	mad.lo.s32 	%r230, %r229, %r107, %r16;
	mul.wide.s32 	%rd33, %r230, 4;
	add.s64 	%rd34, %rd1, %rd33;
	ld.global.f32 	%f61, [%rd34];
	shl.b32 	%r231, %r228, 5;
	add.s32 	%r232, %r7, %r231;
	shl.b32 	%r233, %r232, 2;
	mov.u32 	%r234, row_data;
	add.s32 	%r235, %r234, %r233;
	st.shared.f32 	[%r235], %f61;
$L__BB0_43:
	bar.sync 	0;
	add.s32 	%r402, %r15, 1;
	setp.ge.s32 	%p49, %r402, %r1;
	@%p49 bra 	$L__BB0_67;
	shl.b32 	%r32, %r16, 5;
	add.s32 	%r236, %r32, %r5;
	shl.b32 	%r237, %r236, 2;
	mov.u32 	%r238, row_data;
	add.s32 	%r33, %r238, %r237;
	mov.u32 	%r408, %r402;
	mov.u32 	%r409, %r15;
$L__BB0_45:
	mov.u32 	%r35, %r409;
	mov.u32 	%r409, %r408;
	mul.lo.s32 	%r240, %r409, %r2;
	add.s32 	%r36, %r240, %r3;
	shl.b32 	%r37, %r36, 5;
	shl.b32 	%r241, %r240, 5;
	add.s32 	%r242, %r7, %r241;
	shl.b32 	%r243, %r242, 2;
	mov.u32 	%r244, row_data;
	add.s32 	%r38, %r244, %r243;
	mov.b32 	%r410, 0;
$L__BB0_46:
	setp.ne.s32 	%p50, %r5, %r410;
	@%p50 bra 	$L__BB0_48;
	ld.shared.f32 	%f62, [%r38];
	ld.shared.f32 	%f63, [%r33];
	div.rn.f32 	%f64, %f62, %f63;
	st.shared.f32 	[%r38], %f64;
$L__BB0_48:
	bar.sync 	0;
	setp.le.u32 	%p51, %r5, %r410;
	add.s32 	%r245, %r32, %r410;
	shl.b32 	%r246, %r245, 2;
	mov.u32 	%r247, row_data;
	add.s32 	%r42, %r247, %r246;
	add.s32 	%r248, %r37, %r410;
	shl.b32 	%r249, %r248, 2;
	add.s32 	%r43, %r247, %r249;
	@%p51 bra 	$L__BB0_50;
	ld.shared.f32 	%f65, [%r42];
	ld.shared.f32 	%f66, [%r43];
	mul.f32 	%f67, %f65, %f66;
	ld.shared.f32 	%f68, [%r38];
	sub.f32 	%f69, %f68, %f67;
	st.shared.f32 	[%r38], %f69;
$L__BB0_50:
	bar.sync 	0;
	add.s32 	%r44, %r410, 1;
	setp.ne.s32 	%p52, %r5, %r44;
	@%p52 bra 	$L__BB0_52;
	ld.shared.f32 	%f70, [%r38];
	ld.shared.f32 	%f71, [%r33];
	div.rn.f32 	%f72, %f70, %f71;
	st.shared.f32 	[%r38], %f72;
$L__BB0_52:
	bar.sync 	0;
	setp.le.u32 	%p53, %r5, %r44;
	@%p53 bra 	$L__BB0_54;
	ld.shared.f32 	%f73, [%r42+4];
	ld.shared.f32 	%f74, [%r43+4];
	mul.f32 	%f75, %f73, %f74;
	ld.shared.f32 	%f76, [%r38];
	sub.f32 	%f77, %f76, %f75;
	st.shared.f32 	[%r38], %f77;
$L__BB0_54:
	bar.sync 	0;
	add.s32 	%r45, %r410, 2;
	setp.ne.s32 	%p54, %r5, %r45;
	@%p54 bra 	$L__BB0_56;
	ld.shared.f32 	%f78, [%r38];
	ld.shared.f32 	%f79, [%r33];
	div.rn.f32 	%f80, %f78, %f79;
	st.shared.f32 	[%r38], %f80;
$L__BB0_56:
	bar.sync 	0;
	setp.le.u32 	%p55, %r5, %r45;
	@%p55 bra 	$L__BB0_58;
	ld.shared.f32 	%f81, [%r42+8];
	ld.shared.f32 	%f82, [%r43+8];
	mul.f32 	%f83, %f81, %f82;
	ld.shared.f32 	%f84, [%r38];
	sub.f32 	%f85, %f84, %f83;
	st.shared.f32 	[%r38], %f85;
$L__BB0_58:
	bar.sync 	0;
	add.s32 	%r46, %r410, 3;
	setp.ne.s32 	%p56, %r5, %r46;
	@%p56 bra 	$L__BB0_60;
	ld.shared.f32 	%f86, [%r38];
	ld.shared.f32 	%f87, [%r33];
	div.rn.f32 	%f88, %f86, %f87;
	st.shared.f32 	[%r38], %f88;
$L__BB0_60:
	bar.sync 	0;
	setp.le.u32 	%p57, %r5, %r46;
	@%p57 bra 	$L__BB0_62;
	ld.shared.f32 	%f89, [%r42+12];
	ld.shared.f32 	%f90, [%r43+12];
	mul.f32 	%f91, %f89, %f90;
	ld.shared.f32 	%f92, [%r38];
	sub.f32 	%f93, %f92, %f91;
	st.shared.f32 	[%r38], %f93;
$L__BB0_62:
	bar.sync 	0;
	add.s32 	%r410, %r410, 4;
	setp.eq.s32 	%p58, %r410, 32;
	@%p58 bra 	$L__BB0_63;
	bra.uni 	$L__BB0_46;
$L__BB0_63:
	setp.ge.u32 	%p59, %r15, %r35;
	shl.b32 	%r250, %r37, 2;
	mov.u32 	%r251, row_data;
	add.s32 	%r39, %r251, %r250;
	mov.u32 	%r412, %r402;
	@%p59 bra 	$L__BB0_66;
	mul.lo.s32 	%r40, %r36, %r107;
	mov.u32 	%r411, %r402;
$L__BB0_65:
	mad.lo.s32 	%r252, %r411, %r4, %r5;
	add.s32 	%r253, %r252, %r40;
	mul.wide.s32 	%rd35, %r253, 4;
	add.s64 	%rd36, %rd1, %rd35;
	ld.global.f32 	%f94, [%rd36];
	st.shared.f32 	[%r8], %f94;
	bar.sync 	0;
	ld.shared.v4.f32 	{%f95, %f96, %f97, %f98}, [%r39];
	shl.b32 	%r254, %r252, 7;
	mov.u32 	%r255, row_data;
	add.s32 	%r256, %r255, %r254;
	ld.shared.v4.f32 	{%f99, %f100, %f101, %f102}, [%r256];
	fma.rn.f32 	%f103, %f95, %f99, 0f00000000;
	fma.rn.f32 	%f104, %f96, %f100, %f103;
	fma.rn.f32 	%f105, %f97, %f101, %f104;
	fma.rn.f32 	%f106, %f98, %f102, %f105;
	ld.shared.v4.f32 	{%f107, %f108, %f109, %f110}, [%r39+16];
	ld.shared.v4.f32 	{%f111, %f112, %f113, %f114}, [%r256+16];
	fma.rn.f32 	%f115, %f107, %f111, %f106;
	fma.rn.f32 	%f116, %f108, %f112, %f115;
	fma.rn.f32 	%f117, %f109, %f113, %f116;
	fma.rn.f32 	%f118, %f110, %f114, %f117;
	ld.shared.v4.f32 	{%f119, %f120, %f121, %f122}, [%r39+32];
	ld.shared.v4.f32 	{%f123, %f124, %f125, %f126}, [%r256+32];
	fma.rn.f32 	%f127, %f119, %f123, %f118;
	fma.rn.f32 	%f128, %f120, %f124, %f127;
	fma.rn.f32 	%f129, %f121, %f125, %f128;
	fma.rn.f32 	%f130, %f122, %f126, %f129;
	ld.shared.v4.f32 	{%f131, %f132, %f133, %f134}, [%r39+48];
	ld.shared.v4.f32 	{%f135, %f136, %f137, %f138}, [%r256+48];
	fma.rn.f32 	%f139, %f131, %f135, %f130;
	fma.rn.f32 	%f140, %f132, %f136, %f139;
	fma.rn.f32 	%f141, %f133, %f137, %f140;
	fma.rn.f32 	%f142, %f134, %f138, %f141;
	ld.shared.v4.f32 	{%f143, %f144, %f145, %f146}, [%r39+64];
	ld.shared.v4.f32 	{%f147, %f148, %f149, %f150}, [%r256+64];
	fma.rn.f32 	%f151, %f143, %f147, %f142;
	fma.rn.f32 	%f152, %f144, %f148, %f151;
	fma.rn.f32 	%f153, %f145, %f149, %f152;
	fma.rn.f32 	%f154, %f146, %f150, %f153;
	ld.shared.v4.f32 	{%f155, %f156, %f157, %f158}, [%r39+80];
	ld.shared.v4.f32 	{%f159, %f160, %f161, %f162}, [%r256+80];
	fma.rn.f32 	%f163, %f155, %f159, %f154;
	fma.rn.f32 	%f164, %f156, %f160, %f163;
	fma.rn.f32 	%f165, %f157, %f161, %f164;
	fma.rn.f32 	%f166, %f158, %f162, %f165;
	ld.shared.v4.f32 	{%f167, %f168, %f169, %f170}, [%r39+96];
	ld.shared.v4.f32 	{%f171, %f172, %f173, %f174}, [%r256+96];
	fma.rn.f32 	%f175, %f167, %f171, %f166;
	fma.rn.f32 	%f176, %f168, %f172, %f175;
	fma.rn.f32 	%f177, %f169, %f173, %f176;
	fma.rn.f32 	%f178, %f170, %f174, %f177;
	ld.shared.v4.f32 	{%f179, %f180, %f181, %f182}, [%r39+112];
	ld.shared.v4.f32 	{%f183, %f184, %f185, %f186}, [%r256+112];
	fma.rn.f32 	%f187, %f179, %f183, %f178;
	fma.rn.f32 	%f188, %f180, %f184, %f187;
	fma.rn.f32 	%f189, %f181, %f185, %f188;
	fma.rn.f32 	%f190, %f182, %f186, %f189;
	ld.shared.f32 	%f191, [%r8];
	sub.f32 	%f192, %f191, %f190;
	st.shared.f32 	[%r8], %f192;
	bar.sync 	0;
	ld.shared.f32 	%f193, [%r8];
	st.global.f32 	[%rd36], %f193;
	bar.sync 	0;
	add.s32 	%r411, %r411, 1;
	setp.ne.s32 	%p60, %r411, %r409;
	mov.u32 	%r412, %r409;
	@%p60 bra 	$L__BB0_65;
$L__BB0_66:
	mad.lo.s32 	%r257, %r412, %r4, %r5;
	mad.lo.s32 	%r258, %r36, %r107, %r257;
	mul.wide.s32 	%rd37, %r258, 4;
	add.s64 	%rd38, %rd1, %rd37;
	ld.global.f32 	%f194, [%rd38];
	st.shared.f32 	[%r8], %f194;
	bar.sync 	0;
	ld.shared.v4.f32 	{%f195, %f196, %f197, %f198}, [%r39];
	shl.b32 	%r259, %r257, 7;
	mov.u32 	%r260, row_data;
	add.s32 	%r261, %r260, %r259;
	ld.shared.v4.f32 	{%f199, %f200, %f201, %f202}, [%r261];
	fma.rn.f32 	%f203, %f195, %f199, 0f00000000;
	fma.rn.f32 	%f204, %f196, %f200, %f203;
	fma.rn.f32 	%f205, %f197, %f201, %f204;
	fma.rn.f32 	%f206, %f198, %f202, %f205;
	ld.shared.v4.f32 	{%f207, %f208, %f209, %f210}, [%r39+16];
	ld.shared.v4.f32 	{%f211, %f212, %f213, %f214}, [%r261+16];
	fma.rn.f32 	%f215, %f207, %f211, %f206;
	fma.rn.f32 	%f216, %f208, %f212, %f215;
	fma.rn.f32 	%f217, %f209, %f213, %f216;
	fma.rn.f32 	%f218, %f210, %f214, %f217;
	ld.shared.v4.f32 	{%f219, %f220, %f221, %f222}, [%r39+32];
	ld.shared.v4.f32 	{%f223, %f224, %f225, %f226}, [%r261+32];
	fma.rn.f32 	%f227, %f219, %f223, %f218;
	fma.rn.f32 	%f228, %f220, %f224, %f227;
	fma.rn.f32 	%f229, %f221, %f225, %f228;
	fma.rn.f32 	%f230, %f222, %f226, %f229;
	ld.shared.v4.f32 	{%f231, %f232, %f233, %f234}, [%r39+48];
	ld.shared.v4.f32 	{%f235, %f236, %f237, %f238}, [%r261+48];
	fma.rn.f32 	%f239, %f231, %f235, %f230;
	fma.rn.f32 	%f240, %f232, %f236, %f239;
	fma.rn.f32 	%f241, %f233, %f237, %f240;
	fma.rn.f32 	%f242, %f234, %f238, %f241;
	ld.shared.v4.f32 	{%f243, %f244, %f245, %f246}, [%r39+64];
	ld.shared.v4.f32 	{%f247, %f248, %f249, %f250}, [%r261+64];
	fma.rn.f32 	%f251, %f243, %f247, %f242;
	fma.rn.f32 	%f252, %f244, %f248, %f251;
	fma.rn.f32 	%f253, %f245, %f249, %f252;
	fma.rn.f32 	%f254, %f246, %f250, %f253;
	ld.shared.v4.f32 	{%f255, %f256, %f257, %f258}, [%r39+80];
	ld.shared.v4.f32 	{%f259, %f260, %f261, %f262}, [%r261+80];
	fma.rn.f32 	%f263, %f255, %f259, %f254;
	fma.rn.f32 	%f264, %f256, %f260, %f263;
	fma.rn.f32 	%f265, %f257, %f261, %f264;
	fma.rn.f32 	%f266, %f258, %f262, %f265;
	ld.shared.v4.f32 	{%f267, %f268, %f269, %f270}, [%r39+96];
	ld.shared.v4.f32 	{%f271, %f272, %f273, %f274}, [%r261+96];
	fma.rn.f32 	%f275, %f267, %f271, %f266;
	fma.rn.f32 	%f276, %f268, %f272, %f275;
	fma.rn.f32 	%f277, %f269, %f273, %f276;
	fma.rn.f32 	%f278, %f270, %f274, %f277;
	ld.shared.v4.f32 	{%f279, %f280, %f281, %f282}, [%r39+112];
	ld.shared.v4.f32 	{%f283, %f284, %f285, %f286}, [%r261+112];
	fma.rn.f32 	%f287, %f279, %f283, %f278;
	fma.rn.f32 	%f288, %f280, %f284, %f287;
	fma.rn.f32 	%f289, %f281, %f285, %f288;
	fma.rn.f32 	%f290, %f282, %f286, %f289;
	ld.shared.f32 	%f291, [%r8];
	sub.f32 	%f292, %f291, %f290;
	st.shared.f32 	[%r8], %f292;
	bar.sync 	0;
	ld.shared.f32 	%f293, [%r8];
	st.global.f32 	[%rd38], %f293;
	bar.sync 	0;
	add.s32 	%r408, %r409, 1;
	setp.eq.s32 	%p61, %r408, %r1;
	@%p61 bra 	$L__BB0_67;
	bra.uni 	$L__BB0_45;
$L__BB0_67:
	add.s32 	%r263, %r1, -1;
	setp.lt.u32 	%p62, %r263, 7;
	mov.b32 	%r415, 0;
	@%p62 bra 	$L__BB0_70;
	mov.b32 	%r413, 0;
$L__BB0_69:
	.pragma "nounroll";
	mul.lo.s32 	%r265, %r413, %r2;
	add.s32 	%r266, %r265, %r3;
	shl.b32 	%r267, %r265, 5;
	add.s32 	%r268, %r7, %r267;
	shl.b32 	%r269, %r268, 2;
	mov.u32 	%r270, row_data;
	add.s32 	%r271, %r270, %r269;
	ld.shared.f32 	%f294, [%r271];
	mad.lo.s32 	%r272, %r266, %r107, %r16;
	mul.wide.s32 	%rd39, %r272, 4;
	add.s64 	%rd40, %rd1, %rd39;
	st.global.f32 	[%rd40], %f294;
	add.s32 	%r273, %r266, %r2;
	add.s32 	%r274, %r265, %r2;
	shl.b32 	%r275, %r274, 5;
	add.s32 	%r276, %r275, %r7;
	shl.b32 	%r277, %r276, 2;
	add.s32 	%r278, %r270, %r277;
	ld.shared.f32 	%f295, [%r278];
	mad.lo.s32 	%r279, %r273, %r107, %r16;
	mul.wide.s32 	%rd41, %r279, 4;
	add.s64 	%rd42, %rd1, %rd41;
	st.global.f32 	[%rd42], %f295;
	add.s32 	%r280, %r273, %r2;
	add.s32 	%r281, %r274, %r2;
	shl.b32 	%r282, %r281, 5;
	add.s32 	%r283, %r282, %r7;
	shl.b32 	%r284, %r283, 2;
	add.s32 	%r285, %r270, %r284;
	ld.shared.f32 	%f296, [%r285];
	mad.lo.s32 	%r286, %r280, %r107, %r16;
	mul.wide.s32 	%rd43, %r286, 4;
	add.s64 	%rd44, %rd1, %rd43;
	st.global.f32 	[%rd44], %f296;
	add.s32 	%r287, %r280, %r2;
	add.s32 	%r288, %r281, %r2;
	shl.b32 	%r289, %r288, 5;
	add.s32 	%r290, %r289, %r7;
	shl.b32 	%r291, %r290, 2;
	add.s32 	%r292, %r270, %r291;
	ld.shared.f32 	%f297, [%r292];
	mad.lo.s32 	%r293, %r287, %r107, %r16;
	mul.wide.s32 	%rd45, %r293, 4;
	add.s64 	%rd46, %rd1, %rd45;
	st.global.f32 	[%rd46], %f297;
	add.s32 	%r294, %r287, %r2;
	add.s32 	%r295, %r288, %r2;
	shl.b32 	%r296, %r295, 5;
	add.s32 	%r297, %r296, %r7;
	shl.b32 	%r298, %r297, 2;
	add.s32 	%r299, %r270, %r298;
	ld.shared.f32 	%f298, [%r299];
	mad.lo.s32 	%r300, %r294, %r107, %r16;
	mul.wide.s32 	%rd47, %r300, 4;
	add.s64 	%rd48, %rd1, %rd47;
	st.global.f32 	[%rd48], %f298;
	add.s32 	%r301, %r294, %r2;
	add.s32 	%r302, %r295, %r2;
	shl.b32 	%r303, %r302, 5;
	add.s32 	%r304, %r303, %r7;
	shl.b32 	%r305, %r304, 2;
	add.s32 	%r306, %r270, %r305;
	ld.shared.f32 	%f299, [%r306];
	mad.lo.s32 	%r307, %r301, %r107, %r16;
	mul.wide.s32 	%rd49, %r307, 4;
	add.s64 	%rd50, %rd1, %rd49;
	st.global.f32 	[%rd50], %f299;
	add.s32 	%r308, %r301, %r2;
	add.s32 	%r309, %r302, %r2;
	shl.b32 	%r310, %r309, 5;
	add.s32 	%r311, %r310, %r7;
	shl.b32 	%r312, %r311, 2;
	add.s32 	%r313, %r270, %r312;
	ld.shared.f32 	%f300, [%r313];
	mad.lo.s32 	%r314, %r308, %r107, %r16;
	mul.wide.s32 	%rd51, %r314, 4;
	add.s64 	%rd52, %rd1, %rd51;
	st.global.f32 	[%rd52], %f300;
	add.s32 	%r315, %r308, %r2;
	add.s32 	%r316, %r309, %r2;
	shl.b32 	%r317, %r316, 5;
	add.s32 	%r318, %r317, %r7;
	shl.b32 	%r319, %r318, 2;
	add.s32 	%r320, %r270, %r319;
	ld.shared.f32 	%f301, [%r320];
	mad.lo.s32 	%r321, %r315, %r107, %r16;
	mul.wide.s32 	%rd53, %r321, 4;
	add.s64 	%rd54, %rd1, %rd53;
	st.global.f32 	[%rd54], %f301;
	add.s32 	%r413, %r413, 8;
	setp.ne.s32 	%p63, %r413, %r14;
	mov.u32 	%r415, %r14;
	@%p63 bra 	$L__BB0_69;
$L__BB0_70:
	setp.eq.s32 	%p64, %r12, 0;
	@%p64 bra 	$L__BB0_78;
	add.s32 	%r322, %r12, -1;
	setp.lt.u32 	%p65, %r322, 3;
	@%p65 bra 	$L__BB0_73;
	mul.lo.s32 	%r323, %r415, %r2;
	add.s32 	%r324, %r323, %r3;
	shl.b32 	%r325, %r323, 5;
	add.s32 	%r326, %r7, %r325;
	shl.b32 	%r327, %r326, 2;
	mov.u32 	%r328, row_data;
	add.s32 	%r329, %r328, %r327;
	ld.shared.f32 	%f302, [%r329];
	mad.lo.s32 	%r330, %r324, %r107, %r16;
	mul.wide.s32 	%rd55, %r330, 4;
	add.s64 	%rd56, %rd1, %rd55;
	st.global.f32 	[%rd56], %f302;
	add.s32 	%r331, %r324, %r2;
	add.s32 	%r332, %r323, %r2;
	shl.b32 	%r333, %r332, 5;
	add.s32 	%r334, %r333, %r7;
	shl.b32 	%r335, %r334, 2;
	add.s32 	%r336, %r328, %r335;
	ld.shared.f32 	%f303, [%r336];
	mad.lo.s32 	%r337, %r331, %r107, %r16;
	mul.wide.s32 	%rd57, %r337, 4;
	add.s64 	%rd58, %rd1, %rd57;
	st.global.f32 	[%rd58], %f303;
	add.s32 	%r338, %r331, %r2;
	add.s32 	%r339, %r332, %r2;
	shl.b32 	%r340, %r339, 5;
	add.s32 	%r341, %r340, %r7;
	shl.b32 	%r342, %r341, 2;
	add.s32 	%r343, %r328, %r342;
	ld.shared.f32 	%f304, [%r343];
	mad.lo.s32 	%r344, %r338, %r107, %r16;
	mul.wide.s32 	%rd59, %r344, 4;
	add.s64 	%rd60, %rd1, %rd59;
	st.global.f32 	[%rd60], %f304;
	add.s32 	%r345, %r338, %r2;
	add.s32 	%r346, %r339, %r2;
	shl.b32 	%r347, %r346, 5;
	add.s32 	%r348, %r347, %r7;
	shl.b32 	%r349, %r348, 2;
	add.s32 	%r350, %r328, %r349;
	ld.shared.f32 	%f305, [%r350];
	mad.lo.s32 	%r351, %r345, %r107, %r16;
	mul.wide.s32 	%rd61, %r351, 4;
	add.s64 	%rd62, %rd1, %rd61;
	st.global.f32 	[%rd62], %f305;
	add.s32 	%r415, %r415, 4;
$L__BB0_73:
	setp.eq.s32 	%p66, %r13, 0;
	@%p66 bra 	$L__BB0_78;
	setp.eq.s32 	%p67, %r13, 1;
	@%p67 bra 	$L__BB0_76;
	mul.lo.s32 	%r352, %r415, %r2;
	add.s32 	%r353, %r352, %r3;
	shl.b32 	%r354, %r352, 5;
	add.s32 	%r355, %r7, %r354;
	shl.b32 	%r356, %r355, 2;
	mov.u32 	%r357, row_data;
	add.s32 	%r358, %r357, %r356;
	ld.shared.f32 	%f306, [%r358];
	mad.lo.s32 	%r359, %r353, %r107, %r16;
	mul.wide.s32 	%rd63, %r359, 4;
	add.s64 	%rd64, %rd1, %rd63;
	st.global.f32 	[%rd64], %f306;
	add.s32 	%r360, %r353, %r2;
	add.s32 	%r361, %r352, %r2;
	shl.b32 	%r362, %r361, 5;
	add.s32 	%r363, %r362, %r7;
	shl.b32 	%r364, %r363, 2;
	add.s32 	%r365, %r357, %r364;
	ld.shared.f32 	%f307, [%r365];
	mad.lo.s32 	%r366, %r360, %r107, %r16;
	mul.wide.s32 	%rd65, %r366, 4;
	add.s64 	%rd66, %rd1, %rd65;
	st.global.f32 	[%rd66], %f307;
	add.s32 	%r415, %r415, 2;
$L__BB0_76:
	and.b32  	%r367, %r1, 1;
	setp.eq.b32 	%p68, %r367, 1;
	not.pred 	%p69, %p68;
	@%p69 bra 	$L__BB0_78;
	mul.lo.s32 	%r368, %r415, %r2;
	add.s32 	%r369, %r368, %r3;
	shl.b32 	%r370, %r368, 5;
	add.s32 	%r371, %r7, %r370;
	shl.b32 	%r372, %r371, 2;
	mov.u32 	%r373, row_data;
	add.s32 	%r374, %r373, %r372;
	ld.shared.f32 	%f308, [%r374];
	mad.lo.s32 	%r375, %r369, %r107, %r16;
	mul.wide.s32 	%rd67, %r375, 4;
	add.s64 	%rd68, %rd1, %rd67;
	st.global.f32 	[%rd68], %f308;
$L__BB0_78:
	bar.sync 	0;
	setp.ne.s32 	%p70, %r402, %r1;
	@%p70 bra 	$L__BB0_2;
$L__BB0_79:
	add.s32 	%r59, %r1, -1;
	setp.lt.s32 	%p71, %r107, 64;
	@%p71 bra 	$L__BB0_95;
	mov.u32 	%r60, %ntid.x;
	mov.u32 	%r61, %ntid.y;
	max.s32 	%r62, %r59, 1;
	add.s32 	%r63, %r1, -2;
	cvt.u16.u32 	%rs1, %r1;
	shl.b32 	%r64, %r60, 3;
	mov.u32 	%r65, %tid.x;
	mov.b32 	%r417, 0;
	mov.b16 	%rs15, 0;
	mov.u32 	%r66, %tid.y;
	mov.u16 	%rs16, %rs15;
$L__BB0_81:
	mov.u32 	%r427, %r417;
	sub.s32 	%r68, %r59, %r427;
	add.s32 	%r417, %r427, 1;
	setp.ge.s32 	%p72, %r417, %r1;
	@%p72 bra 	$L__BB0_94;
	mad.lo.s32 	%r377, %r427, %r61, %r66;
	mad.lo.s32 	%r70, %r377, %r107, %r65;
	sub.s32 	%r378, %r63, %r427;
	setp.lt.u32 	%p73, %r378, 7;
	mov.u32 	%r429, %r417;
	@%p73 bra 	$L__BB0_86;
	add.s32 	%r379, %r427, 2;
	mad.lo.s32 	%r426, %r60, %r379, %r70;
	add.s32 	%r380, %r427, 3;
	mad.lo.s32 	%r425, %r60, %r380, %r70;
	add.s32 	%r381, %r427, 4;
	mad.lo.s32 	%r424, %r60, %r381, %r70;
	add.s32 	%r382, %r427, 5;
	mad.lo.s32 	%r423, %r60, %r382, %r70;
	add.s32 	%r383, %r427, 6;
	mad.lo.s32 	%r422, %r60, %r383, %r70;
	add.s32 	%r384, %r427, 7;
	mad.lo.s32 	%r421, %r60, %r384, %r70;
	add.s32 	%r385, %r427, 8;
	mad.lo.s32 	%r420, %r60, %r385, %r70;
	mad.lo.s32 	%r419, %r60, %r417, %r70;
	and.b32  	%r386, %r68, -8;
	neg.s32 	%r418, %r386;
$L__BB0_84:
	.pragma "nounroll";
	mul.wide.u32 	%rd69, %r419, 4;
	add.s64 	%rd70, %rd1, %rd69;
	mov.b32 	%r387, 0;
	st.global.u32 	[%rd70], %r387;
	mul.wide.u32 	%rd71, %r426, 4;
	add.s64 	%rd72, %rd1, %rd71;
	st.global.u32 	[%rd72], %r387;
	mul.wide.u32 	%rd73, %r425, 4;
	add.s64 	%rd74, %rd1, %rd73;
	st.global.u32 	[%rd74], %r387;
	mul.wide.u32 	%rd75, %r424, 4;
	add.s64 	%rd76, %rd1, %rd75;
	st.global.u32 	[%rd76], %r387;
	mul.wide.u32 	%rd77, %r423, 4;
	add.s64 	%rd78, %rd1, %rd77;
	st.global.u32 	[%rd78], %r387;
	mul.wide.u32 	%rd79, %r422, 4;
	add.s64 	%rd80, %rd1, %rd79;
	st.global.u32 	[%rd80], %r387;
	mul.wide.u32 	%rd81, %r421, 4;
	add.s64 	%rd82, %rd1, %rd81;
	st.global.u32 	[%rd82], %r387;
	mul.wide.u32 	%rd83, %r420, 4;
	add.s64 	%rd84, %rd1, %rd83;
	st.global.u32 	[%rd84], %r387;
	add.s32 	%r427, %r427, 8;
	add.s32 	%r426, %r426, %r64;
	add.s32 	%r425, %r425, %r64;
	add.s32 	%r424, %r424, %r64;
	add.s32 	%r423, %r423, %r64;
	add.s32 	%r422, %r422, %r64;
	add.s32 	%r421, %r421, %r64;
	add.s32 	%r420, %r420, %r64;
	add.s32 	%r419, %r419, %r64;
	add.s32 	%r418, %r418, 8;
	setp.ne.s32 	%p74, %r418, 0;
	@%p74 bra 	$L__BB0_84;
	add.s32 	%r429, %r427, 1;
$L__BB0_86:
	and.b32  	%r388, %r68, 7;
	setp.eq.s32 	%p75, %r388, 0;
	@%p75 bra 	$L__BB0_94;
	not.b16 	%rs10, %rs16;
	add.s16 	%rs11, %rs10, %rs1;
	cvt.u32.u16 	%r389, %rs11;
	and.b32  	%r102, %r389, 7;
	add.s32 	%r390, %r102, -1;
	setp.lt.u32 	%p76, %r390, 3;
	@%p76 bra 	$L__BB0_89;
	mad.lo.s32 	%r391, %r429, %r60, %r70;
	mul.wide.u32 	%rd85, %r391, 4;
	add.s64 	%rd86, %rd1, %rd85;
	mov.b32 	%r392, 0;
	st.global.u32 	[%rd86], %r392;
	add.s32 	%r393, %r391, %r60;
	mul.wide.u32 	%rd87, %r393, 4;
	add.s64 	%rd88, %rd1, %rd87;
	st.global.u32 	[%rd88], %r392;
	add.s32 	%r394, %r393, %r60;
	mul.wide.u32 	%rd89, %r394, 4;
	add.s64 	%rd90, %rd1, %rd89;
	st.global.u32 	[%rd90], %r392;
	add.s32 	%r395, %r394, %r60;
	mul.wide.u32 	%rd91, %r395, 4;
	add.s64 	%rd92, %rd1, %rd91;
	st.global.u32 	[%rd92], %r392;
	add.s32 	%r429, %r429, 4;
$L__BB0_89:
	and.b32  	%r396, %r102, 3;
	setp.eq.s32 	%p77, %r396, 0;
	@%p77 bra 	$L__BB0_94;
	xor.b16  	%rs12, %rs15, 3;
	add.s16 	%rs5, %rs12, %rs1;
	and.b16  	%rs13, %rs5, 3;
	setp.eq.s16 	%p78, %rs13, 1;
	@%p78 bra 	$L__BB0_92;
	mad.lo.s32 	%r397, %r429, %r60, %r70;
	mul.wide.u32 	%rd93, %r397, 4;
	add.s64 	%rd94, %rd1, %rd93;
	mov.b32 	%r398, 0;
	st.global.u32 	[%rd94], %r398;
	add.s32 	%r399, %r397, %r60;
	mul.wide.u32 	%rd95, %r399, 4;
	add.s64 	%rd96, %rd1, %rd95;
	st.global.u32 	[%rd96], %r398;
	add.s32 	%r429, %r429, 2;
$L__BB0_92:
	and.b16  	%rs14, %rs5, 1;
	setp.eq.b16 	%p79, %rs14, 1;
	not.pred 	%p80, %p79;
	@%p80 bra 	$L__BB0_94;
	mad.lo.s32 	%r400, %r429, %r60, %r70;
	mul.wide.u32 	%rd97, %r400, 4;
	add.s64 	%rd98, %rd1, %rd97;
	mov.b32 	%r401, 0;
	st.global.u32 	[%rd98], %r401;
$L__BB0_94:
	setp.ne.s32 	%p81, %r417, %r62;
	add.s16 	%rs16, %rs16, 1;
	add.s16 	%rs15, %rs15, 1;
	@%p81 bra 	$L__BB0_81;
$L__BB0_95:
	bar.sync 	0;
	ret;

}


// ===== COMPILED SASS (sm_100) =====

	.target	sm_100

	.elftype	@"ET_EXEC"


//--------------------- .note.nv.tkinfo           --------------------------
	.section	.note.nv.tkinfo,"",@"SHT_NOTE"
	.sectionflags	@"SHF_NOTE_NV_TKINFO"
	.tkinfo
        /*0018*/ 	.word	0x00000002
        /*0030*/ 	.string	""
        /*0030*/ 	.string	"ptxas"
        /*0030*/ 	.string	"Cuda compilation tools, release 13.0, V13.0.88"
        /*0030*/ 	.string	"Build cuda_13.0.r13.0/compiler.36424714_0"
        /*0030*/ 	.string	"-arch sm_100 -m 64 "



//--------------------- .note.nv.cuinfo           --------------------------
	.section	.note.nv.cuinfo,"",@"SHT_NOTE"
	.sectionflags	@"SHF_NOTE_NV_CUINFO"
        /*0018*/ 	.short	0x0002
        /*001a*/ 	.short	0x0064
        /*001c*/ 	.short	0x0082
	.zero		2


//--------------------- .nv.info                  --------------------------
	.section	.nv.info,"",@"SHT_CUDA_INFO"
	.align	4


	//----- nvinfo : EIATTR_REGCOUNT
	.align		4
        /*0000*/ 	.byte	0x04, 0x2f
        /*0002*/ 	.short	(.L_1 - .L_0)
	.align		4
.L_0:
        /*0004*/ 	.word	index@(_Z27right_looking_launch_kernelPfi)
        /*0008*/ 	.word	0x00000028


	//----- nvinfo : EIATTR_FRAME_SIZE
	.align		4
.L_1:
        /*000c*/ 	.byte	0x04, 0x11
        /*000e*/ 	.short	(.L_3 - .L_2)
	.align		4
.L_2:
        /*0010*/ 	.word	index@($__internal_1_$__cuda_sm3x_div_rn_noftz_f32_slowpath)
        /*0014*/ 	.word	0x00000000


	//----- nvinfo : EIATTR_FRAME_SIZE
	.align		4
.L_3:
        /*0018*/ 	.byte	0x04, 0x11
        /*001a*/ 	.short	(.L_5 - .L_4)
	.align		4
.L_4:
        /*001c*/ 	.word	index@($__internal_0_$__cuda_sm20_sqrt_rn_f32_slowpath)
        /*0020*/ 	.word	0x00000000


	//----- nvinfo : EIATTR_FRAME_SIZE
	.align		4
.L_5:
        /*0024*/ 	.byte	0x04, 0x11
        /*0026*/ 	.short	(.L_7 - .L_6)
	.align		4
.L_6:
        /*0028*/ 	.word	index@(_Z27right_looking_launch_kernelPfi)
        /*002c*/ 	.word	0x00000000


	//----- nvinfo : EIATTR_MIN_STACK_SIZE
	.align		4
.L_7:
        /*0030*/ 	.byte	0x04, 0x12
        /*0032*/ 	.short	(.L_9 - .L_8)
	.align		4
.L_8:
        /*0034*/ 	.word	index@(_Z27right_looking_launch_kernelPfi)
        /*0038*/ 	.word	0x00000000
.L_9:


//--------------------- .nv.compat                --------------------------
	.section	.nv.compat,"",@"SHT_CUDA_COMPAT_INFO"
	.align	4
        /*0000*/ 	.byte	0x02, 0x09, 0x00, 0x00, 0x02, 0x02, 0x01, 0x00, 0x02, 0x05, 0x05, 0x00, 0x03, 0x07, 0x01, 0x01
        /*0010*/ 	.byte	0x02, 0x03, 0x00, 0x00, 0x02, 0x06, 0x01, 0x00, 0x04, 0x0b, 0x08, 0x00, 0x01, 0x00, 0x00, 0x00
        /*0020*/ 	.byte	0x00, 0x00, 0x00, 0x00


//--------------------- .nv.info._Z27right_looking_launch_kernelPfi --------------------------
	.section	.nv.info._Z27right_looking_launch_kernelPfi,"",@"SHT_CUDA_INFO"
	.sectionflags	@""
	.align	4


	//----- nvinfo : EIATTR_CUDA_API_VERSION
	.align		4
        /*0000*/ 	.byte	0x04, 0x37
        /*0002*/ 	.short	(.L_11 - .L_10)
.L_10:
        /*0004*/ 	.word	0x00000082


	//----- nvinfo : EIATTR_KPARAM_INFO
	.align		4
.L_11:
        /*0008*/ 	.byte	0x04, 0x17
        /*000a*/ 	.short	(.L_13 - .L_12)
.L_12:
        /*000c*/ 	.word	0x00000000
        /*0010*/ 	.short	0x0001
        /*0012*/ 	.short	0x0008
        /*0014*/ 	.byte	0x00, 0xf0, 0x11, 0x00


	//----- nvinfo : EIATTR_KPARAM_INFO
	.align		4
.L_13:
        /*0018*/ 	.byte	0x04, 0x17
        /*001a*/ 	.short	(.L_15 - .L_14)
.L_14:
        /*001c*/ 	.word	0x00000000
        /*0020*/ 	.short	0x0000
        /*0022*/ 	.short	0x0000
        /*0024*/ 	.byte	0x00, 0xf5, 0x21, 0x00


	//----- nvinfo : EIATTR_SPARSE_MMA_MASK
	.align		4
.L_15:
        /*0028*/ 	.byte	0x03, 0x50
        /*002a*/ 	.short	0x0000


	//----- nvinfo : EIATTR_MAXREG_COUNT
	.align		4
        /*002c*/ 	.byte	0x03, 0x1b
        /*002e*/ 	.short	0x00ff


	//----- nvinfo : EIATTR_NUM_BARRIERS
	.align		4
        /*0030*/ 	.byte	0x02, 0x4c
        /*0032*/ 	.byte	0x01
	.zero		1


	//----- nvinfo : EIATTR_MERCURY_ISA_VERSION
	.align		4
        /*0034*/ 	.byte	0x03, 0x5f
        /*0036*/ 	.short	0x0101


	//----- nvinfo : EIATTR_VRC_CTA_INIT_COUNT
	.align		4
        /*0038*/ 	.byte	0x02, 0x4a
	.zero		1
	.zero		1


	//----- nvinfo : EIATTR_EXIT_INSTR_OFFSETS
	.align		4
        /*003c*/ 	.byte	0x04, 0x1c
        /*003e*/ 	.short	(.L_17 - .L_16)


	//   ....[0]....
.L_16:
        /*0040*/ 	.word	0x00004170


	//----- nvinfo : EIATTR_CRS_STACK_SIZE
	.align		4
.L_17:
        /*0044*/ 	.byte	0x04, 0x1e
        /*0046*/ 	.short	(.L_19 - .L_18)
.L_18:
        /*0048*/ 	.word	0x00000000


	//----- nvinfo : EIATTR_CBANK_PARAM_SIZE
	.align		4
.L_19:
        /*004c*/ 	.byte	0x03, 0x19
        /*004e*/ 	.short	0x000c


	//----- nvinfo : EIATTR_PARAM_CBANK
	.align		4
        /*0050*/ 	.byte	0x04, 0x0a
        /*0052*/ 	.short	(.L_21 - .L_20)
	.align		4
.L_20:
        /*0054*/ 	.word	index@(.nv.constant0._Z27right_looking_launch_kernelPfi)
        /*0058*/ 	.short	0x0380
        /*005a*/ 	.short	0x000c


	//----- nvinfo : EIATTR_SW_WAR
	.align		4
.L_21:
        /*005c*/ 	.byte	0x04, 0x36
        /*005e*/ 	.short	(.L_23 - .L_22)
.L_22:
        /*0060*/ 	.word	0x00000008
.L_23:


//--------------------- .nv.callgraph             --------------------------
	.section	.nv.callgraph,"",@"SHT_CUDA_CALLGRAPH"
	.align	4
	.sectionentsize	8
	.align		4
        /*0000*/ 	.word	0x00000000
	.align		4
        /*0004*/ 	.word	0xffffffff
	.align		4
        /*0008*/ 	.word	0x00000000
	.align		4
        /*000c*/ 	.word	0xfffffffe
	.align		4
        /*0010*/ 	.word	0x00000000
	.align		4
        /*0014*/ 	.word	0xfffffffd
	.align		4
        /*0018*/ 	.word	0x00000000
	.align		4
        /*001c*/ 	.word	0xfffffffc


//--------------------- .text._Z27right_looking_launch_kernelPfi --------------------------
	.section	.text._Z27right_looking_launch_kernelPfi,"ax",@progbits
	.align	128
        .global         _Z27right_looking_launch_kernelPfi
        .type           _Z27right_looking_launch_kernelPfi,@function
        .size           _Z27right_looking_launch_kernelPfi,(.L_x_93 - _Z27right_looking_launch_kernelPfi)
        .other          _Z27right_looking_launch_kernelPfi,@"STO_CUDA_ENTRY STV_DEFAULT"
_Z27right_looking_launch_kernelPfi:
.text._Z27right_looking_launch_kernelPfi:
[----:B------:R-:W-:Y:S01]  /*0000*/  LDC R1, c[0x0][0x37c] ;  /* 0x0000df00ff017b82 */ /* 0x000fe20000000800 */
[----:B------:R-:W0:Y:S01]  /*0010*/  LDCU UR6, c[0x0][0x388] ;  /* 0x00007100ff0677ac */ /* 0x000e220008000800 */
[----:B------:R-:W1:Y:S01]  /*0020*/  LDCU.64 UR8, c[0x0][0x358] ;  /* 0x00006b00ff0877ac */ /* 0x000e620008000a00 */
[----:B0-----:R-:W-:Y:S02]  /*0030*/  UISETP.GE.AND UP0, UPT, UR6, 0x20, UPT ;  /* 0x000000200600788c */ /* 0x001fe4000bf06270 */
[----:B------:R-:W-:-:S04]  /*0040*/  USHF.R.S32.HI UR4, URZ, 0x1f, UR6 ;  /* 0x0000001fff047899 */ /* 0x000fc80008011406 */
[----:B------:R-:W-:-:S04]  /*0050*/  ULEA.HI UR4, UR4, UR6, URZ, 0x5 ;  /* 0x0000000604047291 */ /* 0x000fc8000f8f28ff */
[----:B------:R-:W-:Y:S01]  /*0060*/  USHF.R.S32.HI UR5, URZ, 0x5, UR4 ;  /* 0x00000005ff057899 */ /* 0x000fe20008011404 */
[----:B-1----:R-:W-:Y:S11]  /*0070*/  BRA.U !UP0, `(.L_x_0) ;  /* 0x0000003908507547 */ /* 0x002ff6000b800000 */
[----:B------:R-:W0:Y:S01]  /*0080*/  S2R R3, SR_CgaCtaId ;  /* 0x0000000000037919 */ /* 0x000e220000008800 */
[----:B------:R-:W-:Y:S01]  /*0090*/  MOV R0, 0x400 ;  /* 0x0000040000007802 */ /* 0x000fe20000000f00 */
[----:B------:R-:W-:Y:S01]  /*00a0*/  IMAD.MOV.U32 R23, RZ, RZ, RZ ;  /* 0x000000ffff177224 */ /* 0x000fe200078e00ff */
[----:B------:R-:W1:Y:S01]  /*00b0*/  LDCU UR10, c[0x0][0x364] ;  /* 0x00006c80ff0a77ac */ /* 0x000e620008000800 */
[----:B------:R-:W2:Y:S01]  /*00c0*/  S2R R20, SR_TID.Y ;  /* 0x0000000000147919 */ /* 0x000ea20000002200 */
[----:B------:R-:W-:Y:S01]  /*00d0*/  IADD3 R0, PT, PT, R0, 0x4, RZ ;  /* 0x0000000400007810 */ /* 0x000fe20007ffe0ff */
[----:B------:R-:W3:Y:S01]  /*00e0*/  LDCU UR11, c[0x0][0x360] ;  /* 0x00006c00ff0b77ac */ /* 0x000ee20008000800 */
[----:B------:R-:W4:Y:S01]  /*00f0*/  S2R R21, SR_TID.X ;  /* 0x0000000000157919 */ /* 0x000f220000002100 */
[----:B------:R-:W-:Y:S02]  /*0100*/  ULOP3.LUT UR12, UR5, 0x7, URZ, 0xc0, !UPT ;  /* 0x00000007050c7892 */ /* 0x000fe4000f8ec0ff */
[----:B------:R-:W-:-:S02]  /*0110*/  ULOP3.LUT UR13, UR5, 0x3, URZ, 0xc0, !UPT ;  /* 0x00000003050d7892 */ /* 0x000fc4000f8ec0ff */
[----:B------:R-:W-:Y:S01]  /*0120*/  ULOP3.LUT UR14, UR5, 0x3fffff8, URZ, 0xc0, !UPT ;  /* 0x03fffff8050e7892 */ /* 0x000fe2000f8ec0ff */
[----:B0-----:R-:W-:-:S05]  /*0130*/  LEA R0, R3, R0, 0x18 ;  /* 0x0000000003007211 */ /* 0x001fca00078ec0ff */
[C---:B--2---:R-:W-:Y:S01]  /*0140*/  IMAD R25, R20.reuse, 0x84, R0 ;  /* 0x0000008414197824 */ /* 0x044fe200078e0200 */
[CC--:B----4-:R-:W-:Y:S02]  /*0150*/  LEA R27, R20.reuse, R21.reuse, 0x5 ;  /* 0x00000015141b7211 */ /* 0x0d0fe400078e28ff */
[----:B------:R-:W-:Y:S02]  /*0160*/  VIMNMX.U32 R24, PT, PT, R20, R21, PT ;  /* 0x0000001514187248 */ /* 0x000fe40003fe0000 */
[----:B-1-3--:R-:W-:-:S07]  /*0170*/  LEA R26, R27, R0, 0x2 ;  /* 0x000000001b1a7211 */ /* 0x00afce00078e10ff */
.L_x_71:
[----:B0-234-:R-:W0:Y:S01]  /*0180*/  LDC.64 R6, c[0x0][0x380] ;  /* 0x0000e000ff067b82 */ /* 0x01de220000000a00 */
[----:B-1----:R-:W1:Y:S01]  /*0190*/  LDCU UR4, c[0x0][0x388] ;  /* 0x00007100ff0477ac */ /* 0x002e620008000800 */
[----:B------:R-:W-:Y:S01]  /*01a0*/  ISETP.GE.U32.AND P0, PT, R20, R21, PT ;  /* 0x000000151400720c */ /* 0x000fe20003f06070 */
[C---:B------:R-:W-:Y:S01]  /*01b0*/  IMAD R3, R23.reuse, UR10, R20 ;  /* 0x0000000a17037c24 */ /* 0x040fe2000f8e0214 */
[----:B------:R-:W-:Y:S01]  /*01c0*/  BSSY.RECONVERGENT B0, `(.L_x_1) ;  /* 0x0000007000007945 */ /* 0x000fe20003800200 */
[----:B------:R-:W-:Y:S02]  /*01d0*/  IMAD R0, R23, UR11, R21 ;  /* 0x0000000b17007c24 */ /* 0x000fe4000f8e0215 */
[----:B------:R-:W-:Y:S02]  /*01e0*/  HFMA2 R5, -RZ, RZ, 0, 0 ;  /* 0x00000000ff057431 */ /* 0x000fe400000001ff */
[----:B-1----:R-:W-:-:S04]  /*01f0*/  IMAD R3, R3, UR4, R0 ;  /* 0x0000000403037c24 */ /* 0x002fc8000f8e0200 */
[----:B0-----:R-:W-:Y:S02]  /*0200*/  IMAD.WIDE R6, R3, 0x4, R6 ;  /* 0x0000000403067825 */ /* 0x001fe400078e0206 */
[----:B------:R-:W-:Y:S05]  /*0210*/  @!P0 BRA `(.L_x_2) ;  /* 0x0000000000048947 */ /* 0x000fea0003800000 */
[----:B------:R0:W5:Y:S02]  /*0220*/  LDG.E R5, desc[UR8][R6.64] ;  /* 0x0000000806057981 */ /* 0x000164000c1e1900 */
.L_x_2:
[----:B------:R-:W-:Y:S05]  /*0230*/  BSYNC.RECONVERGENT B0 ;  /* 0x0000000000007941 */ /* 0x000fea0003800200 */
.L_x_1:
[----:B-----5:R1:W-:Y:S01]  /*0240*/  STS [R26], R5 ;  /* 0x000000051a007388 */ /* 0x0203e20000000800 */
[----:B------:R-:W-:Y:S01]  /*0250*/  IMAD.MOV.U32 R3, RZ, RZ, R23 ;  /* 0x000000ffff037224 */ /* 0x000fe200078e0017 */
[----:B------:R-:W-:Y:S01]  /*0260*/  UMOV UR4, URZ ;  /* 0x000000ff00047c82 */ /* 0x000fe20008000000 */
[----:B------:R-:W-:Y:S06]  /*0270*/  BAR.SYNC.DEFER_BLOCKING 0x0 ;  /* 0x0000000000007b1d */ /* 0x000fec0000010000 */
.L_x_39:
[C---:B------:R-:W-:Y:S01]  /*0280*/  ISETP.NE.AND P0, PT, R21.reuse, UR4, PT ;  /* 0x0000000415007c0c */ /* 0x040fe2000bf05270 */
[----:B------:R-:W-:Y:S03]  /*0290*/  BSSY.RECONVERGENT B0, `(.L_x_3) ;  /* 0x0000016000007945 */ /* 0x000fe60003800200 */
[----:B------:R-:W-:-:S13]  /*02a0*/  ISETP.NE.OR P0, PT, R21, R20, P0 ;  /* 0x000000141500720c */ /* 0x000fda0000705670 */
[----:B-12---:R-:W-:Y:S05]  /*02b0*/  @P0 BRA `(.L_x_4) ;  /* 0x00000000004c0947 */ /* 0x006fea0003800000 */
[----:B------:R-:W2:Y:S01]  /*02c0*/  LDS R2, [R25] ;  /* 0x0000000019027984 */ /* 0x000ea20000000800 */
[----:B------:R-:W-:Y:S01]  /*02d0*/  BSSY.RECONVERGENT B1, `(.L_x_5) ;  /* 0x000000c000017945 */ /* 0x000fe20003800200 */
[----:B--2---:R-:W-:Y:S01]  /*02e0*/  IADD3 R4, PT, PT, R2, -0xd000000, RZ ;  /* 0xf300000002047810 */ /* 0x004fe20007ffe0ff */
[----:B-1----:R1:W2:Y:S03]  /*02f0*/  MUFU.RSQ R5, R2 ;  /* 0x0000000200057308 */ /* 0x0022a60000001400 */
[----:B------:R-:W-:-:S13]  /*0300*/  ISETP.GT.U32.AND P0, PT, R4, 0x727fffff, PT ;  /* 0x727fffff0400780c */ /* 0x000fda0003f04070 */
[----:B-1----:R-:W-:Y:S05]  /*0310*/  @!P0 BRA `(.L_x_6) ;  /* 0x00000000000c8947 */ /* 0x002fea0003800000 */
[----:B------:R-:W-:-:S07]  /*0320*/  MOV R13, 0x340 ;  /* 0x00000340000d7802 */ /* 0x000fce0000000f00 */
[----:B0-2---:R-:W-:Y:S05]  /*0330*/  CALL.REL.NOINC `($__internal_0_$__cuda_sm20_sqrt_rn_f32_slowpath) ;  /* 0x0000003c00907944 */ /* 0x005fea0003c00000 */
[----:B------:R-:W-:Y:S05]  /*0340*/  BRA `(.L_x_7) ;  /* 0x0000000000107947 */ /* 0x000fea0003800000 */
.L_x_6:
[----:B--2---:R-:W-:Y:S01]  /*0350*/  FMUL.FTZ R9, R2, R5 ;  /* 0x0000000502097220 */ /* 0x004fe20000410000 */
[----:B------:R-:W-:-:S03]  /*0360*/  FMUL.FTZ R5, R5, 0.5 ;  /* 0x3f00000005057820 */ /* 0x000fc60000410000 */
[----:B------:R-:W-:-:S04]  /*0370*/  FFMA R2, -R9, R9, R2 ;  /* 0x0000000909027223 */ /* 0x000fc80000000102 */
[----:B------:R-:W-:-:S07]  /*0380*/  FFMA R2, R2, R5, R9 ;  /* 0x0000000502027223 */ /* 0x000fce0000000009 */
.L_x_7:
[----:B------:R-:W-:Y:S05]  /*0390*/  BSYNC.RECONVERGENT B1 ;  /* 0x0000000000017941 */ /* 0x000fea0003800200 */
.L_x_5:
[----:B------:R-:W1:Y:S01]  /*03a0*/  S2UR UR7, SR_CgaCtaId ;  /* 0x00000000000779c3 */ /* 0x000e620000008800 */
[----:B------:R-:W-:Y:S01]  /*03b0*/  UMOV UR6, 0x400 ;  /* 0x0000040000067882 */ /* 0x000fe20000000000 */
[----:B------:R2:W-:Y:S01]  /*03c0*/  STS [R25], R2 ;  /* 0x0000000219007388 */ /* 0x0005e20000000800 */
[----:B-1----:R-:W-:-:S09]  /*03d0*/  ULEA UR6, UR7, UR6, 0x18 ;  /* 0x0000000607067291 */ /* 0x002fd2000f8ec0ff */
[----:B------:R2:W-:Y:S03]  /*03e0*/  STS [UR6], R2 ;  /* 0x00000002ff007988 */ /* 0x0005e60008000806 */
.L_x_4:
[----:B------:R-:W-:Y:S05]  /*03f0*/  BSYNC.RECONVERGENT B0 ;  /* 0x0000000000007941 */ /* 0x000fea0003800200 */
.L_x_3:
[----:B------:R-:W-:Y:S01]  /*0400*/  BAR.SYNC.DEFER_BLOCKING 0x0 ;  /* 0x0000000000007b1d */ /* 0x000fe20000010000 */
[----:B------:R-:W-:-:S04]  /*0410*/  ISETP.NE.AND P0, PT, R21, UR4, PT ;  /* 0x0000000415007c0c */ /* 0x000fc8000bf05270 */
[----:B------:R-:W-:Y:S01]  /*0420*/  ISETP.GE.U32.OR P0, PT, R21, R20, P0 ;  /* 0x000000141500720c */ /* 0x000fe20000706470 */
[----:B------:R-:W-:-:S12]  /*0430*/  BSSY.RECONVERGENT B2, `(.L_x_8) ;  /* 0x0000015000027945 */ /* 0x000fd80003800200 */
[----:B------:R-:W-:Y:S05]  /*0440*/  @P0 BRA `(.L_x_9) ;  /* 0x00000000004c0947 */ /* 0x000fea0003800000 */
[----:B------:R-:W3:Y:S01]  /*0450*/  S2UR UR7, SR_CgaCtaId ;  /* 0x00000000000779c3 */ /* 0x000ee20000008800 */
[----:B------:R-:W-:Y:S01]  /*0460*/  UMOV UR6, 0x400 ;  /* 0x0000040000067882 */ /* 0x000fe20000000000 */
[----:B------:R-:W-:Y:S01]  /*0470*/  LDS R4, [R26] ;  /* 0x000000001a047984 */ /* 0x000fe20000000800 */
[----:B------:R-:W-:Y:S01]  /*0480*/  BSSY.RECONVERGENT B3, `(.L_x_10) ;  /* 0x000000e000037945 */ /* 0x000fe20003800200 */
[----:B---3--:R-:W-:-:S09]  /*0490*/  ULEA UR6, UR7, UR6, 0x18 ;  /* 0x0000000607067291 */ /* 0x008fd2000f8ec0ff */
[----:B-1----:R-:W2:Y:S02]  /*04a0*/  LDS R5, [UR6] ;  /* 0x00000006ff057984 */ /* 0x002ea40008000800 */
[----:B--2---:R-:W1:Y:S08]  /*04b0*/  MUFU.RCP R2, R5 ;  /* 0x0000000500027308 */ /* 0x004e700000001000 */
[----:B------:R-:W2:Y:S01]  /*04c0*/  FCHK P0, R4, R5 ;  /* 0x0000000504007302 */ /* 0x000ea20000000000 */
[----:B-1----:R-:W-:-:S04]  /*04d0*/  FFMA R9, -R5, R2, 1 ;  /* 0x3f80000005097423 */ /* 0x002fc80000000102 */
[----:B------:R-:W-:-:S04]  /*04e0*/  FFMA R9, R2, R9, R2 ;  /* 0x0000000902097223 */ /* 0x000fc80000000002 */
[----:B------:R-:W-:-:S04]  /*04f0*/  FFMA R2, R4, R9, RZ ;  /* 0x0000000904027223 */ /* 0x000fc800000000ff */
[----:B------:R-:W-:-:S04]  /*0500*/  FFMA R8, -R5, R2, R4 ;  /* 0x0000000205087223 */ /* 0x000fc80000000104 */
[----:B------:R-:W-:Y:S01]  /*0510*/  FFMA R9, R9, R8, R2 ;  /* 0x0000000809097223 */ /* 0x000fe20000000002 */
[----:B--2---:R-:W-:Y:S06]  /*0520*/  @!P0 BRA `(.L_x_11) ;  /* 0x00000000000c8947 */ /* 0x004fec0003800000 */
[----:B------:R-:W-:-:S07]  /*0530*/  MOV R10, 0x550 ;  /* 0x00000550000a7802 */ /* 0x000fce0000000f00 */
[----:B0-----:R-:W-:Y:S05]  /*0540*/  CALL.REL.NOINC `($__internal_1_$__cuda_sm3x_div_rn_noftz_f32_slowpath) ;  /* 0x0000003c00687944 */ /* 0x001fea0003c00000 */
[----:B------:R-:W-:-:S07]  /*0550*/  MOV R9, R11 ;  /* 0x0000000b00097202 */ /* 0x000fce0000000f00 */
.L_x_11:
[----:B------:R-:W-:Y:S05]  /*0560*/  BSYNC.RECONVERGENT B3 ;  /* 0x0000000000037941 */ /* 0x000fea0003800200 */
.L_x_10:
[----:B------:R3:W-:Y:S02]  /*0570*/  STS [R26], R9 ;  /* 0x000000091a007388 */ /* 0x0007e40000000800 */
.L_x_9:
[----:B------:R-:W-:Y:S05]  /*0580*/  BSYNC.RECONVERGENT B2 ;  /* 0x0000000000027941 */ /* 0x000fea0003800200 */
.L_x_8:
[----:B------:R-:W4:Y:S08]  /*0590*/  S2UR UR7, SR_CgaCtaId ;  /* 0x00000000000779c3 */ /* 0x000f300000008800 */
[----:B------:R-:W-:Y:S01]  /*05a0*/  BAR.SYNC.DEFER_BLOCKING 0x0 ;  /* 0x0000000000007b1d */ /* 0x000fe20000010000 */
[----:B------:R-:W-:Y:S02]  /*05b0*/  ISETP.LE.U32.AND P0, PT, R24, UR4, PT ;  /* 0x0000000418007c0c */ /* 0x000fe4000bf03070 */
[----:B---3--:R-:W-:-:S02]  /*05c0*/  LEA R9, R21, UR4, 0x5 ;  /* 0x0000000415097c11 */ /* 0x008fc4000f8e28ff */
[----:B------:R-:W-:Y:S01]  /*05d0*/  ISETP.GT.U32.OR P0, PT, R21, R20, P0 ;  /* 0x000000141500720c */ /* 0x000fe20000704470 */
[----:B------:R-:W-:Y:S01]  /*05e0*/  UMOV UR6, 0x400 ;  /* 0x0000040000067882 */ /* 0x000fe20000000000 */
[----:B------:R-:W-:Y:S01]  /*05f0*/  LEA R8, R20, UR4, 0x5 ;  /* 0x0000000414087c11 */ /* 0x000fe2000f8e28ff */
[----:B------:R-:W-:Y:S01]  /*0600*/  IMAD.U32 R4, RZ, RZ, UR6 ;  /* 0x00000006ff047e24 */ /* 0x000fe2000f8e00ff */
[----:B------:R-:W-:Y:S01]  /*0610*/  UIADD3 UR6, UPT, UPT, UR4, 0x1, URZ ;  /* 0x0000000104067890 */ /* 0x000fe2000fffe0ff */
[----:B------:R-:W-:Y:S03]  /*0620*/  BSSY.RECONVERGENT B0, `(.L_x_12) ;  /* 0x0000024000007945 */ /* 0x000fe60003800200 */
[----:B--2---:R-:W-:Y:S02]  /*0630*/  IADD3 R2, PT, PT, R4, 0x4, RZ ;  /* 0x0000000404027810 */ /* 0x004fe40007ffe0ff */
[----:B----4-:R-:W-:-:S03]  /*0640*/  MOV R13, UR7 ;  /* 0x00000007000d7c02 */ /* 0x010fc60008000f00 */
[----:B------:R-:W-:Y:S01]  /*0650*/  @!P0 LDS R11, [R26] ;  /* 0x000000001a0b8984 */ /* 0x000fe20000000800 */
[----:B------:R-:W-:-:S04]  /*0660*/  LEA R2, R13, R2, 0x18 ;  /* 0x000000020d027211 */ /* 0x000fc800078ec0ff */
[----:B------:R-:W-:Y:S01]  /*0670*/  LEA R8, R8, R2, 0x2 ;  /* 0x0000000208087211 */ /* 0x000fe200078e10ff */
[----:B------:R-:W-:-:S04]  /*0680*/  IMAD R9, R9, 0x4, R2 ;  /* 0x0000000409097824 */ /* 0x000fc800078e0202 */
[----:B-1----:R-:W-:Y:S04]  /*0690*/  @!P0 LDS R5, [R8] ;  /* 0x0000000008058984 */ /* 0x002fe80000000800 */
[----:B------:R-:W1:Y:S02]  /*06a0*/  @!P0 LDS R2, [R9] ;  /* 0x0000000009028984 */ /* 0x000e640000000800 */
[----:B-1----:R-:W-:-:S05]  /*06b0*/  @!P0 FFMA R5, -R2, R5, R11 ;  /* 0x0000000502058223 */ /* 0x002fca000000010b */
[----:B------:R1:W-:Y:S01]  /*06c0*/  @!P0 STS [R26], R5 ;  /* 0x000000051a008388 */ /* 0x0003e20000000800 */
[----:B------:R-:W-:Y:S01]  /*06d0*/  BAR.SYNC.DEFER_BLOCKING 0x0 ;  /* 0x0000000000007b1d */ /* 0x000fe20000010000 */
[----:B------:R-:W-:-:S04]  /*06e0*/  ISETP.NE.AND P0, PT, R21, UR6, PT ;  /* 0x0000000615007c0c */ /* 0x000fc8000bf05270 */
[----:B------:R-:W-:-:S13]  /*06f0*/  ISETP.NE.OR P0, PT, R21, R20, P0 ;  /* 0x000000141500720c */ /* 0x000fda0000705670 */
[----:B-1----:R-:W-:Y:S05]  /*0700*/  @P0 BRA `(.L_x_13) ;  /* 0x0000000000540947 */ /* 0x002fea0003800000 */
[----:B------:R-:W1:Y:S01]  /*0710*/  LDS R2, [R25] ;  /* 0x0000000019027984 */ /* 0x000e620000000800 */
[----:B------:R-:W-:Y:S01]  /*0720*/  BSSY.RECONVERGENT B1, `(.L_x_14) ;  /* 0x000000c000017945 */ /* 0x000fe20003800200 */
[----:B-1----:R-:W-:Y:S01]  /*0730*/  IADD3 R4, PT, PT, R2, -0xd000000, RZ ;  /* 0xf300000002047810 */ /* 0x002fe20007ffe0ff */
[----:B------:R1:W2:Y:S03]  /*0740*/  MUFU.RSQ R5, R2 ;  /* 0x0000000200057308 */ /* 0x0002a60000001400 */
[----:B------:R-:W-:-:S13]  /*0750*/  ISETP.GT.U32.AND P0, PT, R4, 0x727fffff, PT ;  /* 0x727fffff0400780c */ /* 0x000fda0003f04070 */
[----:B-1----:R-:W-:Y:S05]  /*0760*/  @!P0 BRA `(.L_x_15) ;  /* 0x00000000000c8947 */ /* 0x002fea0003800000 */
[----:B------:R-:W-:-:S07]  /*0770*/  MOV R13, 0x790 ;  /* 0x00000790000d7802 */ /* 0x000fce0000000f00 */
[----:B0-2---:R-:W-:Y:S05]  /*0780*/  CALL.REL.NOINC `($__internal_0_$__cuda_sm20_sqrt_rn_f32_slowpath) ;  /* 0x00000038007c7944 */ /* 0x005fea0003c00000 */
[----:B------:R-:W-:Y:S05]  /*0790*/  BRA `(.L_x_16) ;  /* 0x0000000000107947 */ /* 0x000fea0003800000 */
.L_x_15:
[----:B--2---:R-:W-:Y:S01]  /*07a0*/  FMUL.FTZ R11, R2, R5 ;  /* 0x00000005020b7220 */ /* 0x004fe20000410000 */
[----:B------:R-:W-:-:S03]  /*07b0*/  FMUL.FTZ R5, R5, 0.5 ;  /* 0x3f00000005057820 */ /* 0x000fc60000410000 */
[----:B------:R-:W-:-:S04]  /*07c0*/  FFMA R2, -R11, R11, R2 ;  /* 0x0000000b0b027223 */ /* 0x000fc80000000102 */
[----:B------:R-:W-:-:S07]  /*07d0*/  FFMA R2, R2, R5, R11 ;  /* 0x0000000502027223 */ /* 0x000fce000000000b */
.L_x_16:
[----:B------:R-:W-:Y:S05]  /*07e0*/  BSYNC.RECONVERGENT B1 ;  /* 0x0000000000017941 */ /* 0x000fea0003800200 */
.L_x_14:
[----:B------:R-:W1:Y:S01]  /*07f0*/  S2UR UR15, SR_CgaCtaId ;  /* 0x00000000000f79c3 */ /* 0x000e620000008800 */
[----:B------:R-:W-:Y:S01]  /*0800*/  UMOV UR7, 0x400 ;  /* 0x0000040000077882 */ /* 0x000fe20000000000 */
[----:B------:R2:W-:Y:S01]  /*0810*/  STS [R25], R2 ;  /* 0x0000000219007388 */ /* 0x0005e20000000800 */
[----:B------:R-:W-:Y:S01]  /*0820*/  IMAD.U32 R4, RZ, RZ, UR7 ;  /* 0x00000007ff047e24 */ /* 0x000fe2000f8e00ff */
[----:B-1----:R-:W-:-:S04]  /*0830*/  MOV R13, UR15 ;  /* 0x0000000f000d7c02 */ /* 0x002fc80008000f00 */
[----:B------:R-:W-:-:S05]  /*0840*/  LEA R5, R13, R4, 0x18 ;  /* 0x000000040d057211 */ /* 0x000fca00078ec0ff */
[----:B------:R2:W-:Y:S02]  /*0850*/  STS [R5], R2 ;  /* 0x0000000205007388 */ /* 0x0005e40000000800 */
.L_x_13:
[----:B------:R-:W-:Y:S05]  /*0860*/  BSYNC.RECONVERGENT B0 ;  /* 0x0000000000007941 */ /* 0x000fea0003800200 */
.L_x_12:
[----:B------:R-:W-:Y:S01]  /*0870*/  BAR.SYNC.DEFER_BLOCKING 0x0 ;  /* 0x0000000000007b1d */ /* 0x000fe20000010000 */
[----:B------:R-:W-:-:S04]  /*0880*/  ISETP.NE.AND P0, PT, R21, UR6, PT ;  /* 0x0000000615007c0c */ /* 0x000fc8000bf05270 */
[----:B------:R-:W-:Y:S01]  /*0890*/  ISETP.GE.U32.OR P0, PT, R21, R20, P0 ;  /* 0x000000141500720c */ /* 0x000fe20000706470 */
[----:B------:R-:W-:-:S12]  /*08a0*/  BSSY.RECONVERGENT B2, `(.L_x_17) ;  /* 0x0000012000027945 */ /* 0x000fd80003800200 */
[----:B------:R-:W-:Y:S05]  /*08b0*/  @P0 BRA `(.L_x_18) ;  /* 0x0000000000400947 */ /* 0x000fea0003800000 */
[----:B--2---:R-:W-:Y:S01]  /*08c0*/  LEA R5, R13, R4, 0x18 ;  /* 0x000000040d057211 */ /* 0x004fe200078ec0ff */
[----:B------:R-:W-:Y:S01]  /*08d0*/  BSSY.RECONVERGENT B3, `(.L_x_19) ;  /* 0x000000d000037945 */ /* 0x000fe20003800200 */
[----:B------:R-:W-:Y:S04]  /*08e0*/  LDS R4, [R26] ;  /* 0x000000001a047984 */ /* 0x000fe80000000800 */
[----:B------:R-:W1:Y:S02]  /*08f0*/  LDS R5, [R5] ;  /* 0x0000000005057984 */ /* 0x000e640000000800 */
[----:B-1----:R-:W1:Y:S08]  /*0900*/  MUFU.RCP R2, R5 ;  /* 0x0000000500027308 */ /* 0x002e700000001000 */
        /* <DEDUP_REMOVED lines=9> */
.L_x_20:
[----:B------:R-:W-:Y:S05]  /*09a0*/  BSYNC.RECONVERGENT B3 ;  /* 0x0000000000037941 */ /* 0x000fea0003800200 */
.L_x_19:
[----:B------:R1:W-:Y:S02]  /*09b0*/  STS [R26], R11 ;  /* 0x0000000b1a007388 */ /* 0x0003e40000000800 */
.L_x_18:
[----:B------:R-:W-:Y:S05]  /*09c0*/  BSYNC.RECONVERGENT B2 ;  /* 0x0000000000027941 */ /* 0x000fea0003800200 */
.L_x_17:
[----:B------:R-:W-:Y:S01]  /*09d0*/  BAR.SYNC.DEFER_BLOCKING 0x0 ;  /* 0x0000000000007b1d */ /* 0x000fe20000010000 */
[----:B------:R-:W-:Y:S01]  /*09e0*/  ISETP.LE.U32.AND P0, PT, R24, UR6, PT ;  /* 0x0000000618007c0c */ /* 0x000fe2000bf03070 */
[----:B------:R-:W-:-:S03]  /*09f0*/  UIADD3 UR15, UPT, UPT, UR4, 0x2, URZ ;  /* 0x00000002040f7890 */ /* 0x000fc6000fffe0ff */
[----:B------:R-:W-:Y:S01]  /*0a00*/  ISETP.GT.U32.OR P0, PT, R21, R20, P0 ;  /* 0x000000141500720c */ /* 0x000fe20000704470 */
[----:B------:R-:W-:-:S12]  /*0a10*/  BSSY.RECONVERGENT B0, `(.L_x_21) ;  /* 0x000001d000007945 */ /* 0x000fd80003800200 */
[----:B--2---:R-:W-:Y:S04]  /*0a20*/  @!P0 LDS R2, [R9+0x4] ;  /* 0x0000040009028984 */ /* 0x004fe80000000800 */
[----:B------:R-:W-:Y:S04]  /*0a30*/  @!P0 LDS R5, [R8+0x4] ;  /* 0x0000040008058984 */ /* 0x000fe80000000800 */
[----:B-1----:R-:W1:Y:S02]  /*0a40*/  @!P0 LDS R11, [R26] ;  /* 0x000000001a0b8984 */ /* 0x002e640000000800 */
        /* <DEDUP_REMOVED lines=15> */
.L_x_24:
[----:B--2---:R-:W-:Y:S01]  /*0b40*/  FMUL.FTZ R11, R2, R5 ;  /* 0x00000005020b7220 */ /* 0x004fe20000410000 */
[----:B------:R-:W-:-:S03]  /*0b50*/  FMUL.FTZ R5, R5, 0.5 ;  /* 0x3f00000005057820 */ /* 0x000fc60000410000 */
[----:B------:R-:W-:-:S04]  /*0b60*/  FFMA R2, -R11, R11, R2 ;  /* 0x0000000b0b027223 */ /* 0x000fc80000000102 */
[----:B------:R-:W-:-:S07]  /*0b70*/  FFMA R2, R2, R5, R11 ;  /* 0x0000000502027223 */ /* 0x000fce000000000b */
.L_x_25:
[----:B------:R-:W-:Y:S05]  /*0b80*/  BSYNC.RECONVERGENT B1 ;  /* 0x0000000000017941 */ /* 0x000fea0003800200 */
.L_x_23:
[----:B------:R-:W1:Y:S01]  /*0b90*/  S2UR UR7, SR_CgaCtaId ;  /* 0x00000000000779c3 */ /* 0x000e620000008800 */
[----:B------:R-:W-:Y:S01]  /*0ba0*/  UMOV UR6, 0x400 ;  /* 0x0000040000067882 */ /* 0x000fe20000000000 */
[----:B------:R2:W-:Y:S01]  /*0bb0*/  STS [R25], R2 ;  /* 0x0000000219007388 */ /* 0x0005e20000000800 */
[----:B-1----:R-:W-:-:S09]  /*0bc0*/  ULEA UR6, UR7, UR6, 0x18 ;  /* 0x0000000607067291 */ /* 0x002fd2000f8ec0ff */
[----:B------:R2:W-:Y:S03]  /*0bd0*/  STS [UR6], R2 ;  /* 0x00000002ff007988 */ /* 0x0005e60008000806 */
.L_x_22:
[----:B------:R-:W-:Y:S05]  /*0be0*/  BSYNC.RECONVERGENT B0 ;  /* 0x0000000000007941 */ /* 0x000fea0003800200 */
.L_x_21:
[----:B------:R-:W-:Y:S01]  /*0bf0*/  BAR.SYNC.DEFER_BLOCKING 0x0 ;  /* 0x0000000000007b1d */ /* 0x000fe20000010000 */
[----:B------:R-:W-:-:S04]  /*0c00*/  ISETP.NE.AND P0, PT, R21, UR15, PT ;  /* 0x0000000f15007c0c */ /* 0x000fc8000bf05270 */
[----:B------:R-:W-:Y:S01]  /*0c10*/  ISETP.GE.U32.OR P0, PT, R21, R20, P0 ;  /* 0x000000141500720c */ /* 0x000fe20000706470 */
[----:B------:R-:W-:-:S12]  /*0c20*/  BSSY.RECONVERGENT B2, `(.L_x_26) ;  /* 0x0000014000027945 */ /* 0x000fd80003800200 */
[----:B------:R-:W-:Y:S05]  /*0c30*/  @P0 BRA `(.L_x_27) ;  /* 0x0000000000480947 */ /* 0x000fea0003800000 */
[----:B------:R-:W1:Y:S01]  /*0c40*/  S2UR UR7, SR_CgaCtaId ;  /* 0x00000000000779c3 */ /* 0x000e620000008800 */
[----:B------:R-:W-:Y:S01]  /*0c50*/  UMOV UR6, 0x400 ;  /* 0x0000040000067882 */ /* 0x000fe20000000000 */
[----:B------:R-:W-:Y:S01]  /*0c60*/  LDS R4, [R26] ;  /* 0x000000001a047984 */ /* 0x000fe20000000800 */
[----:B------:R-:W-:Y:S01]  /*0c70*/  BSSY.RECONVERGENT B3, `(.L_x_28) ;  /* 0x000000d000037945 */ /* 0x000fe20003800200 */
[----:B-1----:R-:W-:-:S09]  /*0c80*/  ULEA UR6, UR7, UR6, 0x18 ;  /* 0x0000000607067291 */ /* 0x002fd2000f8ec0ff */
[----:B------:R-:W2:Y:S02]  /*0c90*/  LDS R5, [UR6] ;  /* 0x00000006ff057984 */ /* 0x000ea40008000800 */
        /* <DEDUP_REMOVED lines=10> */
.L_x_29:
[----:B------:R-:W-:Y:S05]  /*0d40*/  BSYNC.RECONVERGENT B3 ;  /* 0x0000000000037941 */ /* 0x000fea0003800200 */
.L_x_28:
[----:B------:R1:W-:Y:S02]  /*0d50*/  STS [R26], R11 ;  /* 0x0000000b1a007388 */ /* 0x0003e40000000800 */
.L_x_27:
[----:B------:R-:W-:Y:S05]  /*0d60*/  BSYNC.RECONVERGENT B2 ;  /* 0x0000000000027941 */ /* 0x000fea0003800200 */
.L_x_26:
        /* <DEDUP_REMOVED lines=16> */
[----:B-1----:R-:W-:Y:S01]  /*0e70*/  VIADD R4, R2, 0xf3000000 ;  /* 0xf300000002047836 */ /* 0x002fe20000000000 */
[----:B------:R1:W2:Y:S04]  /*0e80*/  MUFU.RSQ R5, R2 ;  /* 0x0000000200057308 */ /* 0x0002a80000001400 */
[----:B------:R-:W-:-:S13]  /*0e90*/  ISETP.GT.U32.AND P0, PT, R4, 0x727fffff, PT ;  /* 0x727fffff0400780c */ /* 0x000fda0003f04070 */
[----:B-12---:R-:W-:Y:S05]  /*0ea0*/  @!P0 BRA `(.L_x_33) ;  /* 0x00000000000c8947 */ /* 0x006fea0003800000 */
[----:B------:R-:W-:-:S07]  /*0eb0*/  MOV R13, 0xed0 ;  /* 0x00000ed0000d7802 */ /* 0x000fce0000000f00 */
[----:B0-----:R-:W-:Y:S05]  /*0ec0*/  CALL.REL.NOINC `($__internal_0_$__cuda_sm20_sqrt_rn_f32_slowpath) ;  /* 0x0000003000ac7944 */ /* 0x001fea0003c00000 */
[----:B------:R-:W-:Y:S05]  /*0ed0*/  BRA `(.L_x_34) ;  /* 0x0000000000107947 */ /* 0x000fea0003800000 */
.L_x_33:
[----:B------:R-:W-:Y:S01]  /*0ee0*/  FMUL.FTZ R11, R2, R5 ;  /* 0x00000005020b7220 */ /* 0x000fe20000410000 */
[----:B------:R-:W-:-:S03]  /*0ef0*/  FMUL.FTZ R5, R5, 0.5 ;  /* 0x3f00000005057820 */ /* 0x000fc60000410000 */
[----:B------:R-:W-:-:S04]  /*0f00*/  FFMA R2, -R11, R11, R2 ;  /* 0x0000000b0b027223 */ /* 0x000fc80000000102 */
[----:B------:R-:W-:-:S07]  /*0f10*/  FFMA R2, R2, R5, R11 ;  /* 0x0000000502027223 */ /* 0x000fce000000000b */
.L_x_34:
[----:B------:R-:W-:Y:S05]  /*0f20*/  BSYNC.RECONVERGENT B1 ;  /* 0x0000000000017941 */ /* 0x000fea0003800200 */
.L_x_32:
[----:B------:R-:W1:Y:S01]  /*0f30*/  S2UR UR7, SR_CgaCtaId ;  /* 0x00000000000779c3 */ /* 0x000e620000008800 */
[----:B------:R-:W-:Y:S01]  /*0f40*/  UMOV UR6, 0x400 ;  /* 0x0000040000067882 */ /* 0x000fe20000000000 */
[----:B------:R2:W-:Y:S01]  /*0f50*/  STS [R25], R2 ;  /* 0x0000000219007388 */ /* 0x0005e20000000800 */
[----:B-1----:R-:W-:-:S09]  /*0f60*/  ULEA UR6, UR7, UR6, 0x18 ;  /* 0x0000000607067291 */ /* 0x002fd2000f8ec0ff */
[----:B------:R2:W-:Y:S03]  /*0f70*/  STS [UR6], R2 ;  /* 0x00000002ff007988 */ /* 0x0005e60008000806 */
.L_x_31:
[----:B------:R-:W-:Y:S05]  /*0f80*/  BSYNC.RECONVERGENT B0 ;  /* 0x0000000000007941 */ /* 0x000fea0003800200 */
.L_x_30:
        /* <DEDUP_REMOVED lines=21> */
.L_x_38:
[----:B------:R-:W-:Y:S05]  /*10e0*/  BSYNC.RECONVERGENT B3 ;  /* 0x0000000000037941 */ /* 0x000fea0003800200 */
.L_x_37:
[----:B------:R1:W-:Y:S02]  /*10f0*/  STS [R26], R11 ;  /* 0x0000000b1a007388 */ /* 0x0003e40000000800 */
.L_x_36:
[----:B------:R-:W-:Y:S05]  /*1100*/  BSYNC.RECONVERGENT B2 ;  /* 0x0000000000027941 */ /* 0x000fea0003800200 */
.L_x_35:
[----:B------:R-:W-:Y:S01]  /*1110*/  BAR.SYNC.DEFER_BLOCKING 0x0 ;  /* 0x0000000000007b1d */ /* 0x000fe20000010000 */
[----:B------:R-:W-:Y:S01]  /*1120*/  ISETP.LE.U32.AND P0, PT, R24, UR15, PT ;  /* 0x0000000f18007c0c */ /* 0x000fe2000bf03070 */
[----:B------:R-:W-:-:S03]  /*1130*/  UIADD3 UR4, UPT, UPT, UR4, 0x4, URZ ;  /* 0x0000000404047890 */ /* 0x000fc6000fffe0ff */
[----:B------:R-:W-:Y:S01]  /*1140*/  ISETP.GT.U32.OR P0, PT, R21, R20, P0 ;  /* 0x000000141500720c */ /* 0x000fe20000704470 */
[----:B------:R-:W-:-:S12]  /*1150*/  UISETP.NE.AND UP0, UPT, UR4, 0x20, UPT ;  /* 0x000000200400788c */ /* 0x000fd8000bf05270 */
[----:B------:R-:W-:Y:S04]  /*1160*/  @!P0 LDS R9, [R9+0xc] ;  /* 0x00000c0009098984 */ /* 0x000fe80000000800 */
[----:B------:R-:W-:Y:S04]  /*1170*/  @!P0 LDS R8, [R8+0xc] ;  /* 0x00000c0008088984 */ /* 0x000fe80000000800 */
[----:B--2---:R-:W2:Y:S02]  /*1180*/  @!P0 LDS R2, [R26] ;  /* 0x000000001a028984 */ /* 0x004ea40000000800 */
[----:B--2---:R-:W-:-:S05]  /*1190*/  @!P0 FFMA R5, -R9, R8, R2 ;  /* 0x0000000809058223 */ /* 0x004fca0000000102 */
[----:B------:R2:W-:Y:S01]  /*11a0*/  @!P0 STS [R26], R5 ;  /* 0x000000051a008388 */ /* 0x0005e20000000800 */
[----:B------:R-:W-:Y:S06]  /*11b0*/  BAR.SYNC.DEFER_BLOCKING 0x0 ;  /* 0x0000000000007b1d */ /* 0x000fec0000010000 */
[----:B------:R-:W-:Y:S05]  /*11c0*/  BRA.U UP0, `(.L_x_39) ;  /* 0xfffffff1002c7547 */ /* 0x000fea000b83ffff */
[----:B------:R-:W-:Y:S01]  /*11d0*/  ISETP.GE.U32.AND P0, PT, R20, R21, PT ;  /* 0x000000151400720c */ /* 0x000fe20003f06070 */
[----:B--2---:R-:W-:Y:S01]  /*11e0*/  HFMA2 R5, -RZ, RZ, 0, 0 ;  /* 0x00000000ff057431 */ /* 0x004fe200000001ff */
[----:B------:R-:W-:Y:S01]  /*11f0*/  UIADD3 UR4, UPT, UPT, UR5, -0x1, URZ ;  /* 0xffffffff05047890 */ /* 0x000fe2000fffe0ff */
[----:B------:R-:W-:-:S03]  /*1200*/  MOV R2, RZ ;  /* 0x000000ff00027202 */ /* 0x000fc60000000f00 */
[----:B------:R-:W-:-:S07]  /*1210*/  UISETP.GE.U32.AND UP0, UPT, UR4, 0x7, UPT ;  /* 0x000000070400788c */ /* 0x000fce000bf06070 */
[----:B------:R-:W2:Y:S04]  /*1220*/  @P0 LDS R5, [R26] ;  /* 0x000000001a050984 */ /* 0x000ea80000000800 */
[----:B--2---:R2:W-:Y:S01]  /*1230*/  STG.E desc[UR8][R6.64], R5 ;  /* 0x0000000506007986 */ /* 0x0045e2000c101908 */
[----:B------:R-:W-:Y:S06]  /*1240*/  BAR.SYNC.DEFER_BLOCKING 0x0 ;  /* 0x0000000000007b1d */ /* 0x000fec0000010000 */
[----:B------:R-:W-:Y:S05]  /*1250*/  BRA.U !UP0, `(.L_x_40) ;  /* 0x00000005082c7547 */ /* 0x000fea000b800000 */
[----:B------:R-:W3:Y:S01]  /*1260*/  S2UR UR6, SR_CgaCtaId ;  /* 0x00000000000679c3 */ /* 0x000ee20000008800 */
[----:B------:R-:W-:Y:S01]  /*1270*/  UMOV UR4, 0x400 ;  /* 0x0000040000047882 */ /* 0x000fe20000000000 */
[----:B------:R-:W-:Y:S01]  /*1280*/  IMAD.MOV.U32 R2, RZ, RZ, RZ ;  /* 0x000000ffff027224 */ /* 0x000fe200078e00ff */
[----:B------:R-:W-:Y:S01]  /*1290*/  UIADD3 UR4, UPT, UPT, UR4, 0x1010, URZ ;  /* 0x0000101004047890 */ /* 0x000fe2000fffe0ff */
[----:B------:R-:W4:Y:S04]  /*12a0*/  LDCU UR7, c[0x0][0x388] ;  /* 0x00007100ff0777ac */ /* 0x000f280008000800 */
[----:B--2---:R-:W2:Y:S01]  /*12b0*/  LDC.64 R4, c[0x0][0x380] ;  /* 0x0000e000ff047b82 */ /* 0x004ea20000000a00 */
[----:B---34-:R-:W-:-:S12]  /*12c0*/  ULEA UR4, UR6, UR4, 0x18 ;  /* 0x0000000406047291 */ /* 0x018fd8000f8ec0ff */
.L_x_41:
[----:B------:R-:W-:-:S05]  /*12d0*/  IMAD R18, R2, UR10, RZ ;  /* 0x0000000a02127c24 */ /* 0x000fca000f8e02ff */
[----:B0--3--:R-:W-:-:S04]  /*12e0*/  IADD3 R7, PT, PT, R18, R20, RZ ;  /* 0x0000001412077210 */ /* 0x009fc80007ffe0ff */
[C---:B-1----:R-:W-:Y:S01]  /*12f0*/  IADD3 R11, PT, PT, R7.reuse, UR10, RZ ;  /* 0x0000000a070b7c10 */ /* 0x042fe2000fffe0ff */
[----:B------:R-:W-:-:S03]  /*1300*/  IMAD R9, R7, UR7, R0 ;  /* 0x0000000707097c24 */ /* 0x000fc6000f8e0200 */
[C---:B------:R-:W-:Y:S01]  /*1310*/  IADD3 R13, PT, PT, R11.reuse, UR10, RZ ;  /* 0x0000000a0b0d7c10 */ /* 0x040fe2000fffe0ff */
[----:B------:R-:W-:Y:S02]  /*1320*/  IMAD R7, R11, UR7, R0 ;  /* 0x000000070b077c24 */ /* 0x000fe4000f8e0200 */
[----:B--2---:R-:W-:-:S04]  /*1330*/  IMAD.WIDE R8, R9, 0x4, R4 ;  /* 0x0000000409087825 */ /* 0x004fc800078e0204 */
[C---:B------:R-:W-:Y:S01]  /*1340*/  VIADD R17, R13.reuse, UR10 ;  /* 0x0000000a0d117c36 */ /* 0x040fe20008000000 */
[----:B------:R0:W2:Y:S01]  /*1350*/  LDG.E R19, desc[UR8][R8.64] ;  /* 0x0000000808137981 */ /* 0x0000a2000c1e1900 */
[----:B------:R-:W-:Y:S02]  /*1360*/  IMAD R15, R13, UR7, R0 ;  /* 0x000000070d0f7c24 */ /* 0x000fe4000f8e0200 */
[----:B------:R-:W-:Y:S01]  /*1370*/  IMAD.WIDE R6, R7, 0x4, R4 ;  /* 0x0000000407067825 */ /* 0x000fe200078e0204 */
[----:B------:R-:W-:-:S04]  /*1380*/  IADD3 R11, PT, PT, R17, UR10, RZ ;  /* 0x0000000a110b7c10 */ /* 0x000fc8000fffe0ff */
[----:B------:R-:W-:Y:S01]  /*1390*/  IADD3 R13, PT, PT, R11, UR10, RZ ;  /* 0x0000000a0b0d7c10 */ /* 0x000fe2000fffe0ff */
[----:B------:R-:W-:Y:S01]  /*13a0*/  IMAD.WIDE R14, R15, 0x4, R4 ;  /* 0x000000040f0e7825 */ /* 0x000fe200078e0204 */
[----:B------:R1:W3:Y:S02]  /*13b0*/  LDG.E R22, desc[UR8][R6.64] ;  /* 0x0000000806167981 */ /* 0x0002e4000c1e1900 */
[----:B------:R-:W-:Y:S01]  /*13c0*/  IADD3 R29, PT, PT, R13, UR10, RZ ;  /* 0x0000000a0d1d7c10 */ /* 0x000fe2000fffe0ff */
[--C-:B------:R-:W-:Y:S02]  /*13d0*/  IMAD R17, R17, UR7, R0.reuse ;  /* 0x0000000711117c24 */ /* 0x100fe4000f8e0200 */
[--C-:B------:R-:W-:Y:S01]  /*13e0*/  IMAD R11, R11, UR7, R0.reuse ;  /* 0x000000070b0b7c24 */ /* 0x100fe2000f8e0200 */
[----:B------:R4:W5:Y:S01]  /*13f0*/  LDG.E R14, desc[UR8][R14.64] ;  /* 0x000000080e0e7981 */ /* 0x000962000c1e1900 */
[----:B------:R-:W-:Y:S02]  /*1400*/  VIADD R31, R29, UR10 ;  /* 0x0000000a1d1f7c36 */ /* 0x000fe40008000000 */
[----:B0-----:R-:W-:-:S02]  /*1410*/  IMAD R9, R13, UR7, R0 ;  /* 0x000000070d097c24 */ /* 0x001fc4000f8e0200 */
[----:B------:R-:W-:Y:S02]  /*1420*/  IMAD R29, R29, UR7, R0 ;  /* 0x000000071d1d7c24 */ /* 0x000fe4000f8e0200 */
[----:B------:R-:W-:-:S04]  /*1430*/  IMAD.WIDE R16, R17, 0x4, R4 ;  /* 0x0000000411107825 */ /* 0x000fc800078e0204 */
[----:B------:R-:W-:Y:S02]  /*1440*/  IMAD R13, R31, UR7, R0 ;  /* 0x000000071f0d7c24 */ /* 0x000fe4000f8e0200 */
[--C-:B-1----:R-:W-:Y:S01]  /*1450*/  IMAD.WIDE R6, R11, 0x4, R4.reuse ;  /* 0x000000040b067825 */ /* 0x102fe200078e0204 */
[----:B------:R-:W5:Y:S03]  /*1460*/  LDG.E R16, desc[UR8][R16.64] ;  /* 0x0000000810107981 */ /* 0x000f66000c1e1900 */
[--C-:B------:R-:W-:Y:S02]  /*1470*/  IMAD.WIDE R8, R9, 0x4, R4.reuse ;  /* 0x0000000409087825 */ /* 0x100fe400078e0204 */
[----:B------:R0:W5:Y:S02]  /*1480*/  LDG.E R6, desc[UR8][R6.64] ;  /* 0x0000000806067981 */ /* 0x000164000c1e1900 */
[----:B------:R-:W-:-:S02]  /*1490*/  IMAD.WIDE R10, R29, 0x4, R4 ;  /* 0x000000041d0a7825 */ /* 0x000fc400078e0204 */
[----:B------:R1:W5:Y:S02]  /*14a0*/  LDG.E R8, desc[UR8][R8.64] ;  /* 0x0000000808087981 */ /* 0x000364000c1e1900 */
[----:B------:R-:W-:Y:S02]  /*14b0*/  IMAD.WIDE R12, R13, 0x4, R4 ;  /* 0x000000040d0c7825 */ /* 0x000fe400078e0204 */
[----:B------:R1:W5:Y:S04]  /*14c0*/  LDG.E R10, desc[UR8][R10.64] ;  /* 0x000000080a0a7981 */ /* 0x000368000c1e1900 */
[----:B------:R1:W5:Y:S01]  /*14d0*/  LDG.E R12, desc[UR8][R12.64] ;  /* 0x000000080c0c7981 */ /* 0x000362000c1e1900 */
[C---:B------:R-:W-:Y:S02]  /*14e0*/  IADD3 R28, PT, PT, R18.reuse, UR10, RZ ;  /* 0x0000000a121c7c10 */ /* 0x040fe4000fffe0ff */
[----:B----4-:R-:W-:-:S02]  /*14f0*/  LEA R15, R18, R27, 0x5 ;  /* 0x0000001b120f7211 */ /* 0x010fc400078e28ff */
[C---:B------:R-:W-:Y:S01]  /*1500*/  IADD3 R30, PT, PT, R28.reuse, UR10, RZ ;  /* 0x0000000a1c1e7c10 */ /* 0x040fe2000fffe0ff */
[----:B------:R-:W-:Y:S01]  /*1510*/  IMAD R28, R28, 0x20, R27 ;  /* 0x000000201c1c7824 */ /* 0x000fe200078e021b */
[----:B------:R-:W-:Y:S02]  /*1520*/  LEA R32, R15, UR4, 0x2 ;  /* 0x000000040f207c11 */ /* 0x000fe4000f8e10ff */
[----:B------:R-:W-:Y:S02]  /*1530*/  IADD3 R18, PT, PT, R30, UR10, RZ ;  /* 0x0000000a1e127c10 */ /* 0x000fe4000fffe0ff */
[----:B------:R-:W-:Y:S02]  /*1540*/  LEA R15, R28, UR4, 0x2 ;  /* 0x000000041c0f7c11 */ /* 0x000fe4000f8e10ff */
[----:B------:R-:W-:Y:S02]  /*1550*/  IADD3 R28, PT, PT, R18, UR10, RZ ;  /* 0x0000000a121c7c10 */ /* 0x000fe4000fffe0ff */
[----:B0-----:R-:W-:-:S03]  /*1560*/  LEA R7, R30, R27, 0x5 ;  /* 0x0000001b1e077211 */ /* 0x001fc600078e28ff */
[----:B------:R-:W-:Y:S01]  /*1570*/  VIADD R30, R28, UR10 ;  /* 0x0000000a1c1e7c36 */ /* 0x000fe20008000000 */
[----:B-1----:R-:W-:Y:S02]  /*1580*/  LEA R9, R7, UR4, 0x2 ;  /* 0x0000000407097c11 */ /* 0x002fe4000f8e10ff */
[-C--:B------:R-:W-:Y:S02]  /*1590*/  LEA R7, R18, R27.reuse, 0x5 ;  /* 0x0000001b12077211 */ /* 0x080fe400078e28ff */
[----:B------:R-:W-:Y:S01]  /*15a0*/  IADD3 R18, PT, PT, R30, UR10, RZ ;  /* 0x0000000a1e127c10 */ /* 0x000fe2000fffe0ff */
[----:B------:R-:W-:Y:S01]  /*15b0*/  IMAD R28, R28, 0x20, R27 ;  /* 0x000000201c1c7824 */ /* 0x000fe200078e021b */
[-C--:B------:R-:W-:Y:S02]  /*15c0*/  LEA R30, R30, R27.reuse, 0x5 ;  /* 0x0000001b1e1e7211 */ /* 0x080fe400078e28ff */
[C---:B------:R-:W-:Y:S02]  /*15d0*/  IADD3 R34, PT, PT, R18.reuse, UR10, RZ ;  /* 0x0000000a12227c10 */ /* 0x040fe4000fffe0ff */
[----:B------:R-:W-:-:S02]  /*15e0*/  LEA R18, R18, R27, 0x5 ;  /* 0x0000001b12127211 */ /* 0x000fc400078e28ff */
[----:B------:R-:W-:Y:S02]  /*15f0*/  LEA R7, R7, UR4, 0x2 ;  /* 0x0000000407077c11 */ /* 0x000fe4000f8e10ff */
[----:B------:R-:W-:Y:S02]  /*1600*/  LEA R34, R34, R27, 0x5 ;  /* 0x0000001b22227211 */ /* 0x000fe400078e28ff */
[----:B------:R-:W-:Y:S02]  /*1610*/  LEA R11, R28, UR4, 0x2 ;  /* 0x000000041c0b7c11 */ /* 0x000fe4000f8e10ff */
[----:B------:R-:W-:Y:S02]  /*1620*/  LEA R13, R30, UR4, 0x2 ;  /* 0x000000041e0d7c11 */ /* 0x000fe4000f8e10ff */
[----:B------:R-:W-:Y:S01]  /*1630*/  LEA R17, R34, UR4, 0x2 ;  /* 0x0000000422117c11 */ /* 0x000fe2000f8e10ff */
[----:B------:R-:W-:-:S05]  /*1640*/  VIADD R2, R2, 0x8 ;  /* 0x0000000802027836 */ /* 0x000fca0000000000 */
[----:B------:R-:W-:Y:S01]  /*1650*/  ISETP.NE.AND P0, PT, R2, UR14, PT ;  /* 0x0000000e02007c0c */ /* 0x000fe2000bf05270 */
[----:B--2---:R-:W-:Y:S04]  /*1660*/  STS [R32], R19 ;  /* 0x0000001320007388 */ /* 0x004fe80000000800 */
[----:B---3--:R0:W-:Y:S04]  /*1670*/  STS [R15], R22 ;  /* 0x000000160f007388 */ /* 0x0081e80000000800 */
[----:B-----5:R3:W-:Y:S01]  /*1680*/  STS [R9], R14 ;  /* 0x0000000e09007388 */ /* 0x0207e20000000800 */
[----:B0-----:R-:W-:-:S03]  /*1690*/  LEA R15, R18, UR4, 0x2 ;  /* 0x00000004120f7c11 */ /* 0x001fc6000f8e10ff */
[----:B------:R3:W-:Y:S04]  /*16a0*/  STS [R7], R16 ;  /* 0x0000001007007388 */ /* 0x0007e80000000800 */
[----:B------:R3:W-:Y:S04]  /*16b0*/  STS [R11], R6 ;  /* 0x000000060b007388 */ /* 0x0007e80000000800 */
[----:B------:R3:W-:Y:S04]  /*16c0*/  STS [R13], R8 ;  /* 0x000000080d007388 */ /* 0x0007e80000000800 */
[----:B------:R3:W-:Y:S04]  /*16d0*/  STS [R15], R10 ;  /* 0x0000000a0f007388 */ /* 0x0007e80000000800 */
[----:B------:R3:W-:Y:S01]  /*16e0*/  STS [R17], R12 ;  /* 0x0000000c11007388 */ /* 0x0007e20000000800 */
[----:B------:R-:W-:Y:S05]  /*16f0*/  @P0 BRA `(.L_x_41) ;  /* 0xfffffff800f40947 */ /* 0x000fea000383ffff */
[----:B------:R-:W-:-:S07]  /*1700*/  MOV R2, UR14 ;  /* 0x0000000e00027c02 */ /* 0x000fce0008000f00 */
.L_x_40:
[----:B------:R-:W-:-:S09]  /*1710*/  UISETP.NE.AND UP0, UPT, UR12, URZ, UPT ;  /* 0x000000ff0c00728c */ /* 0x000fd2000bf05270 */
[----:B------:R-:W-:Y:S05]  /*1720*/  BRA.U !UP0, `(.L_x_42) ;  /* 0x0000000508587547 */ /* 0x000fea000b800000 */
[----:B------:R-:W-:Y:S02]  /*1730*/  UIADD3 UR4, UPT, UPT, UR12, -0x1, URZ ;  /* 0xffffffff0c047890 */ /* 0x000fe4000fffe0ff */
[----:B------:R-:W-:Y:S02]  /*1740*/  UISETP.NE.AND UP1, UPT, UR13, URZ, UPT ;  /* 0x000000ff0d00728c */ /* 0x000fe4000bf25270 */
[----:B------:R-:W-:-:S09]  /*1750*/  UISETP.GE.U32.AND UP0, UPT, UR4, 0x3, UPT ;  /* 0x000000030400788c */ /* 0x000fd2000bf06070 */
[----:B------:R-:W-:Y:S05]  /*1760*/  BRA.U !UP0, `(.L_x_43) ;  /* 0x00000001089c7547 */ /* 0x000fea000b800000 */
[----:B---3--:R-:W-:Y:S01]  /*1770*/  IMAD R12, R2, UR10, RZ ;  /* 0x0000000a020c7c24 */ /* 0x008fe2000f8e02ff */
[----:B-1----:R-:W1:Y:S01]  /*1780*/  LDC.64 R10, c[0x0][0x380] ;  /* 0x0000e000ff0a7b82 */ /* 0x002e620000000a00 */
[----:B------:R-:W3:Y:S03]  /*1790*/  LDCU UR4, c[0x0][0x388] ;  /* 0x00007100ff0477ac */ /* 0x000ee60008000800 */
[----:B--2---:R-:W-:-:S04]  /*17a0*/  IADD3 R5, PT, PT, R12, R20, RZ ;  /* 0x000000140c057210 */ /* 0x004fc80007ffe0ff */
[----:B0-----:R-:W-:-:S05]  /*17b0*/  IADD3 R7, PT, PT, R5, UR10, RZ ;  /* 0x0000000a05077c10 */ /* 0x001fca000fffe0ff */
[----:B------:R-:W-:-:S05]  /*17c0*/  VIADD R9, R7, UR10 ;  /* 0x0000000a07097c36 */ /* 0x000fca0008000000 */
[----:B------:R-:W-:Y:S01]  /*17d0*/  IADD3 R13, PT, PT, R9, UR10, RZ ;  /* 0x0000000a090d7c10 */ /* 0x000fe2000fffe0ff */
[--C-:B---3--:R-:W-:Y:S02]  /*17e0*/  IMAD R5, R5, UR4, R0.reuse ;  /* 0x0000000405057c24 */ /* 0x108fe4000f8e0200 */
[--C-:B------:R-:W-:Y:S02]  /*17f0*/  IMAD R7, R7, UR4, R0.reuse ;  /* 0x0000000407077c24 */ /* 0x100fe4000f8e0200 */
[--C-:B------:R-:W-:Y:S02]  /*1800*/  IMAD R9, R9, UR4, R0.reuse ;  /* 0x0000000409097c24 */ /* 0x100fe4000f8e0200 */
[----:B------:R-:W-:Y:S02]  /*1810*/  IMAD R13, R13, UR4, R0 ;  /* 0x000000040d0d7c24 */ /* 0x000fe4000f8e0200 */
[----:B-1----:R-:W-:-:S04]  /*1820*/  IMAD.WIDE R4, R5, 0x4, R10 ;  /* 0x0000000405047825 */ /* 0x002fc800078e020a */
[--C-:B------:R-:W-:Y:S02]  /*1830*/  IMAD.WIDE R6, R7, 0x4, R10.reuse ;  /* 0x0000000407067825 */ /* 0x100fe400078e020a */
[----:B------:R0:W2:Y:S02]  /*1840*/  LDG.E R4, desc[UR8][R4.64] ;  /* 0x0000000804047981 */ /* 0x0000a4000c1e1900 */
[--C-:B------:R-:W-:Y:S02]  /*1850*/  IMAD.WIDE R8, R9, 0x4, R10.reuse ;  /* 0x0000000409087825 */ /* 0x100fe400078e020a */
[----:B------:R1:W3:Y:S02]  /*1860*/  LDG.E R6, desc[UR8][R6.64] ;  /* 0x0000000806067981 */ /* 0x0002e4000c1e1900 */
[----:B------:R-:W-:Y:S02]  /*1870*/  IMAD.WIDE R10, R13, 0x4, R10 ;  /* 0x000000040d0a7825 */ /* 0x000fe400078e020a */
[----:B------:R4:W5:Y:S04]  /*1880*/  LDG.E R8, desc[UR8][R8.64] ;  /* 0x0000000808087981 */ /* 0x000968000c1e1900 */
[----:B------:R4:W5:Y:S01]  /*1890*/  LDG.E R10, desc[UR8][R10.64] ;  /* 0x000000080a0a7981 */ /* 0x000962000c1e1900 */
[----:B------:R-:W0:Y:S01]  /*18a0*/  S2UR UR6, SR_CgaCtaId ;  /* 0x00000000000679c3 */ /* 0x000e220000008800 */
[----:B------:R-:W-:Y:S01]  /*18b0*/  IADD3 R14, PT, PT, R12, UR10, RZ ;  /* 0x0000000a0c0e7c10 */ /* 0x000fe2000fffe0ff */
[----:B------:R-:W-:-:S02]  /*18c0*/  UMOV UR4, 0x400 ;  /* 0x0000040000047882 */ /* 0x000fc40000000000 */
[----:B------:R-:W-:Y:S01]  /*18d0*/  UIADD3 UR4, UPT, UPT, UR4, 0x1010, URZ ;  /* 0x0000101004047890 */ /* 0x000fe2000fffe0ff */
[----:B------:R-:W-:Y:S02]  /*18e0*/  IADD3 R16, PT, PT, R14, UR10, RZ ;  /* 0x0000000a0e107c10 */ /* 0x000fe4000fffe0ff */
[----:B------:R-:W-:-:S03]  /*18f0*/  LEA R12, R12, R27, 0x5 ;  /* 0x0000001b0c0c7211 */ /* 0x000fc600078e28ff */
[----:B------:R-:W-:Y:S01]  /*1900*/  VIADD R18, R16, UR10 ;  /* 0x0000000a10127c36 */ /* 0x000fe20008000000 */
[-C--:B------:R-:W-:Y:S02]  /*1910*/  LEA R14, R14, R27.reuse, 0x5 ;  /* 0x0000001b0e0e7211 */ /* 0x080fe400078e28ff */
[----:B------:R-:W-:Y:S01]  /*1920*/  LEA R16, R16, R27, 0x5 ;  /* 0x0000001b10107211 */ /* 0x000fe200078e28ff */
[----:B------:R-:W-:Y:S01]  /*1930*/  IMAD R18, R18, 0x20, R27 ;  /* 0x0000002012127824 */ /* 0x000fe200078e021b */
[----:B0-----:R-:W-:-:S06]  /*1940*/  ULEA UR4, UR6, UR4, 0x18 ;  /* 0x0000000406047291 */ /* 0x001fcc000f8ec0ff */
[----:B------:R-:W-:Y:S02]  /*1950*/  LEA R5, R12, UR4, 0x2 ;  /* 0x000000040c057c11 */ /* 0x000fe4000f8e10ff */
[----:B-1----:R-:W-:Y:S02]  /*1960*/  LEA R7, R14, UR4, 0x2 ;  /* 0x000000040e077c11 */ /* 0x002fe4000f8e10ff */
[----:B----4-:R-:W-:Y:S02]  /*1970*/  LEA R9, R16, UR4, 0x2 ;  /* 0x0000000410097c11 */ /* 0x010fe4000f8e10ff */
[----:B------:R-:W-:Y:S02]  /*1980*/  LEA R11, R18, UR4, 0x2 ;  /* 0x00000004120b7c11 */ /* 0x000fe4000f8e10ff */
[----:B------:R-:W-:Y:S01]  /*1990*/  IADD3 R2, PT, PT, R2, 0x4, RZ ;  /* 0x0000000402027810 */ /* 0x000fe20007ffe0ff */
[----:B--2---:R4:W-:Y:S04]  /*19a0*/  STS [R5], R4 ;  /* 0x0000000405007388 */ /* 0x0049e80000000800 */
[----:B---3--:R4:W-:Y:S04]  /*19b0*/  STS [R7], R6 ;  /* 0x0000000607007388 */ /* 0x0089e80000000800 */
[----:B-----5:R4:W-:Y:S04]  /*19c0*/  STS [R9], R8 ;  /* 0x0000000809007388 */ /* 0x0209e80000000800 */
[----:B------:R4:W-:Y:S02]  /*19d0*/  STS [R11], R10 ;  /* 0x0000000a0b007388 */ /* 0x0009e40000000800 */
.L_x_43:
[----:B------:R-:W-:Y:S05]  /*19e0*/  BRA.U !UP1, `(.L_x_42) ;  /* 0x0000000109a87547 */ /* 0x000fea000b800000 */
[----:B------:R-:W-:Y:S02]  /*19f0*/  UISETP.NE.AND UP0, UPT, UR13, 0x1, UPT ;  /* 0x000000010d00788c */ /* 0x000fe4000bf05270 */
[----:B------:R-:W-:-:S04]  /*1a00*/  ULOP3.LUT UR4, UR5, 0x1, URZ, 0xc0, !UPT ;  /* 0x0000000105047892 */ /* 0x000fc8000f8ec0ff */
[----:B------:R-:W-:-:S03]  /*1a10*/  UISETP.NE.U32.AND UP1, UPT, UR4, 0x1, UPT ;  /* 0x000000010400788c */ /* 0x000fc6000bf25070 */
[----:B------:R-:W-:Y:S08]  /*1a20*/  BRA.U !UP0, `(.L_x_44) ;  /* 0x00000001085c7547 */ /* 0x000ff0000b800000 */
[----:B--2-4-:R-:W2:Y:S01]  /*1a30*/  LDC.64 R4, c[0x0][0x380] ;  /* 0x0000e000ff047b82 */ /* 0x014ea20000000a00 */
[----:B------:R-:W4:Y:S01]  /*1a40*/  LDCU UR4, c[0x0][0x388] ;  /* 0x00007100ff0477ac */ /* 0x000f220008000800 */
[----:B---3--:R-:W-:-:S05]  /*1a50*/  IMAD R8, R2, UR10, RZ ;  /* 0x0000000a02087c24 */ /* 0x008fca000f8e02ff */
[----:B0-----:R-:W-:-:S04]  /*1a60*/  IADD3 R7, PT, PT, R8, R20, RZ ;  /* 0x0000001408077210 */ /* 0x001fc80007ffe0ff */
[C---:B------:R-:W-:Y:S01]  /*1a70*/  IADD3 R9, PT, PT, R7.reuse, UR10, RZ ;  /* 0x0000000a07097c10 */ /* 0x040fe2000fffe0ff */
[----:B----4-:R-:W-:-:S04]  /*1a80*/  IMAD R7, R7, UR4, R0 ;  /* 0x0000000407077c24 */ /* 0x010fc8000f8e0200 */
[----:B------:R-:W-:Y:S02]  /*1a90*/  IMAD R9, R9, UR4, R0 ;  /* 0x0000000409097c24 */ /* 0x000fe4000f8e0200 */
[----:B--2---:R-:W-:-:S04]  /*1aa0*/  IMAD.WIDE R6, R7, 0x4, R4 ;  /* 0x0000000407067825 */ /* 0x004fc800078e0204 */
[----:B------:R-:W-:Y:S02]  /*1ab0*/  IMAD.WIDE R4, R9, 0x4, R4 ;  /* 0x0000000409047825 */ /* 0x000fe400078e0204 */
[----:B------:R-:W2:Y:S04]  /*1ac0*/  LDG.E R6, desc[UR8][R6.64] ;  /* 0x0000000806067981 */ /* 0x000ea8000c1e1900 */
[----:B------:R-:W3:Y:S01]  /*1ad0*/  LDG.E R4, desc[UR8][R4.64] ;  /* 0x0000000804047981 */ /* 0x000ee2000c1e1900 */
[----:B------:R-:W0:Y:S01]  /*1ae0*/  S2UR UR6, SR_CgaCtaId ;  /* 0x00000000000679c3 */ /* 0x000e220000008800 */
[----:B------:R-:W-:Y:S01]  /*1af0*/  UMOV UR4, 0x400 ;  /* 0x0000040000047882 */ /* 0x000fe20000000000 */
[C---:B------:R-:W-:Y:S01]  /*1b00*/  VIADD R10, R8.reuse, UR10 ;  /* 0x0000000a080a7c36 */ /* 0x040fe20008000000 */
[----:B------:R-:W-:Y:S01]  /*1b10*/  UIADD3 UR4, UPT, UPT, UR4, 0x1010, URZ ;  /* 0x0000101004047890 */ /* 0x000fe2000fffe0ff */
[----:B------:R-:W-:-:S02]  /*1b20*/  LEA R8, R8, R27, 0x5 ;  /* 0x0000001b08087211 */ /* 0x000fc400078e28ff */
[----:B------:R-:W-:Y:S02]  /*1b30*/  IADD3 R2, PT, PT, R2, 0x2, RZ ;  /* 0x0000000202027810 */ /* 0x000fe40007ffe0ff */
[----:B------:R-:W-:Y:S01]  /*1b40*/  LEA R10, R10, R27, 0x5 ;  /* 0x0000001b0a0a7211 */ /* 0x000fe200078e28ff */
[----:B0-----:R-:W-:-:S06]  /*1b50*/  ULEA UR4, UR6, UR4, 0x18 ;  /* 0x0000000406047291 */ /* 0x001fcc000f8ec0ff */
[----:B------:R-:W-:Y:S02]  /*1b60*/  LEA R9, R8, UR4, 0x2 ;  /* 0x0000000408097c11 */ /* 0x000fe4000f8e10ff */
[----:B-1----:R-:W-:-:S03]  /*1b70*/  LEA R11, R10, UR4, 0x2 ;  /* 0x000000040a0b7c11 */ /* 0x002fc6000f8e10ff */
[----:B--2---:R0:W-:Y:S04]  /*1b80*/  STS [R9], R6 ;  /* 0x0000000609007388 */ /* 0x0041e80000000800 */
[----:B---3--:R0:W-:Y:S02]  /*1b90*/  STS [R11], R4 ;  /* 0x000000040b007388 */ /* 0x0081e40000000800 */
.L_x_44:
[----:B------:R-:W-:Y:S05]  /*1ba0*/  BRA.U UP1, `(.L_x_42) ;  /* 0x0000000101387547 */ /* 0x000fea000b800000 */
[----:B0-2-4-:R-:W0:Y:S01]  /*1bb0*/  LDC.64 R4, c[0x0][0x380] ;  /* 0x0000e000ff047b82 */ /* 0x015e220000000a00 */
[----:B------:R-:W2:Y:S01]  /*1bc0*/  LDCU UR4, c[0x0][0x388] ;  /* 0x00007100ff0477ac */ /* 0x000ea20008000800 */
[----:B------:R-:W-:-:S04]  /*1bd0*/  IMAD R2, R2, UR10, RZ ;  /* 0x0000000a02027c24 */ /* 0x000fc8000f8e02ff */
[----:B---3--:R-:W-:-:S04]  /*1be0*/  IMAD.IADD R7, R2, 0x1, R20 ;  /* 0x0000000102077824 */ /* 0x008fc800078e0214 */
[----:B--2---:R-:W-:-:S04]  /*1bf0*/  IMAD R7, R7, UR4, R0 ;  /* 0x0000000407077c24 */ /* 0x004fc8000f8e0200 */
[----:B0-----:R-:W-:-:S06]  /*1c00*/  IMAD.WIDE R4, R7, 0x4, R4 ;  /* 0x0000000407047825 */ /* 0x001fcc00078e0204 */
[----:B------:R-:W2:Y:S01]  /*1c10*/  LDG.E R4, desc[UR8][R4.64] ;  /* 0x0000000804047981 */ /* 0x000ea2000c1e1900 */
[----:B------:R-:W0:Y:S01]  /*1c20*/  S2UR UR6, SR_CgaCtaId ;  /* 0x00000000000679c3 */ /* 0x000e220000008800 */
[----:B------:R-:W-:Y:S01]  /*1c30*/  UMOV UR4, 0x400 ;  /* 0x0000040000047882 */ /* 0x000fe20000000000 */
[----:B------:R-:W-:Y:S01]  /*1c40*/  LEA R2, R2, R27, 0x5 ;  /* 0x0000001b02027211 */ /* 0x000fe200078e28ff */
[----:B------:R-:W-:-:S04]  /*1c50*/  UIADD3 UR4, UPT, UPT, UR4, 0x1010, URZ ;  /* 0x0000101004047890 */ /* 0x000fc8000fffe0ff */
[----:B0-----:R-:W-:-:S06]  /*1c60*/  ULEA UR4, UR6, UR4, 0x18 ;  /* 0x0000000406047291 */ /* 0x001fcc000f8ec0ff */
[----:B------:R-:W-:-:S05]  /*1c70*/  LEA R7, R2, UR4, 0x2 ;  /* 0x0000000402077c11 */ /* 0x000fca000f8e10ff */
[----:B--2---:R0:W-:Y:S02]  /*1c80*/  STS [R7], R4 ;  /* 0x0000000407007388 */ /* 0x0041e40000000800 */
.L_x_42:
[----:B------:R-:W-:Y:S01]  /*1c90*/  IADD3 R23, PT, PT, R23, 0x1, RZ ;  /* 0x0000000117177810 */ /* 0x000fe20007ffe0ff */
[----:B------:R-:W-:Y:S03]  /*1ca0*/  BAR.SYNC.DEFER_BLOCKING 0x0 ;  /* 0x0000000000007b1d */ /* 0x000fe60000010000 */
[----:B------:R-:W-:-:S13]  /*1cb0*/  ISETP.GE.AND P0, PT, R23, UR5, PT ;  /* 0x0000000517007c0c */ /* 0x000fda000bf06270 */
[----:B------:R-:W-:Y:S05]  /*1cc0*/  @P0 BRA `(.L_x_45) ;  /* 0x0000001000940947 */ /* 0x000fea0003800000 */
[----:B------:R-:W5:Y:S01]  /*1cd0*/  S2UR UR6, SR_CgaCtaId ;  /* 0x00000000000679c3 */ /* 0x000f620000008800 */
[----:B------:R-:W-:Y:S01]  /*1ce0*/  UMOV UR4, 0x400 ;  /* 0x0000040000047882 */ /* 0x000fe20000000000 */
[----:B------:R-:W-:Y:S01]  /*1cf0*/  LEA R2, R0, R21, 0x5 ;  /* 0x0000001500027211 */ /* 0x000fe200078e28ff */
[----:B------:R-:W-:Y:S01]  /*1d00*/  UIADD3 UR4, UPT, UPT, UR4, 0x1010, URZ ;  /* 0x0000101004047890 */ /* 0x000fe2000fffe0ff */
[----:B0---4-:R-:W-:Y:S01]  /*1d10*/  IMAD.MOV.U32 R4, RZ, RZ, R23 ;  /* 0x000000ffff047224 */ /* 0x011fe200078e0017 */
[----:B------:R-:W-:Y:S02]  /*1d20*/  MOV R22, R3 ;  /* 0x0000000300167202 */ /* 0x000fe40000000f00 */
[----:B-----5:R-:W-:-:S06]  /*1d30*/  ULEA UR4, UR6, UR4, 0x18 ;  /* 0x0000000406047291 */ /* 0x020fcc000f8ec0ff */
[----:B------:R-:W-:-:S07]  /*1d40*/  LEA R2, R2, UR4, 0x2 ;  /* 0x0000000402027c11 */ /* 0x000fce000f8e10ff */
.L_x_65:
[----:B0-----:R-:W0:Y:S01]  /*1d50*/  S2UR UR6, SR_CgaCtaId ;  /* 0x00000000000679c3 */ /* 0x001e220000008800 */
[----:B------:R-:W-:Y:S01]  /*1d60*/  UMOV UR4, 0x400 ;  /* 0x0000040000047882 */ /* 0x000fe20000000000 */
[----:B---3--:R-:W-:Y:S01]  /*1d70*/  IMAD R16, R4, UR10, RZ ;  /* 0x0000000a04107c24 */ /* 0x008fe2000f8e02ff */
[----:B------:R-:W-:Y:S01]  /*1d80*/  UIADD3 UR4, UPT, UPT, UR4, 0x1010, URZ ;  /* 0x0000101004047890 */ /* 0x000fe2000fffe0ff */
[----:B------:R-:W-:Y:S01]  /*1d90*/  MOV R8, R22 ;  /* 0x0000001600087202 */ /* 0x000fe20000000f00 */
[----:B------:R-:W-:Y:S02]  /*1da0*/  IMAD.MOV.U32 R22, RZ, RZ, R4 ;  /* 0x000000ffff167224 */ /* 0x000fe400078e0004 */
[C---:B--2---:R-:W-:Y:S02]  /*1db0*/  LEA R6, R16.reuse, R27, 0x5 ;  /* 0x0000001b10067211 */ /* 0x044fe400078e28ff */
[----:B------:R-:W-:Y:S01]  /*1dc0*/  IADD3 R16, PT, PT, R16, R20, RZ ;  /* 0x0000001410107210 */ /* 0x000fe20007ffe0ff */
[----:B0-----:R-:W-:-:S06]  /*1dd0*/  ULEA UR4, UR6, UR4, 0x18 ;  /* 0x0000000406047291 */ /* 0x001fcc000f8ec0ff */
[----:B------:R-:W-:Y:S01]  /*1de0*/  LEA R6, R6, UR4, 0x2 ;  /* 0x0000000406067c11 */ /* 0x000fe2000f8e10ff */
[----:B------:R-:W-:-:S06]  /*1df0*/  UMOV UR4, URZ ;  /* 0x000000ff00047c82 */ /* 0x000fcc0008000000 */
.L_x_62:
[----:B------:R-:W-:Y:S01]  /*1e00*/  ISETP.NE.AND P0, PT, R21, UR4, PT ;  /* 0x0000000415007c0c */ /* 0x000fe2000bf05270 */
[----:B------:R-:W-:-:S12]  /*1e10*/  BSSY.RECONVERGENT B2, `(.L_x_46) ;  /* 0x0000013000027945 */ /* 0x000fd80003800200 */
[----:B0-----:R-:W-:Y:S05]  /*1e20*/  @P0 BRA `(.L_x_47) ;  /* 0x0000000000440947 */ /* 0x001fea0003800000 */
[----:B------:R-:W0:Y:S01]  /*1e30*/  LDS R9, [R2] ;  /* 0x0000000002097984 */ /* 0x000e220000000800 */
[----:B------:R-:W-:Y:S03]  /*1e40*/  BSSY.RECONVERGENT B3, `(.L_x_48) ;  /* 0x000000e000037945 */ /* 0x000fe60003800200 */
[----:B------:R-:W2:Y:S01]  /*1e50*/  LDS R4, [R6] ;  /* 0x0000000006047984 */ /* 0x000ea20000000800 */
[----:B0-----:R-:W0:Y:S08]  /*1e60*/  MUFU.RCP R5, R9 ;  /* 0x0000000900057308 */ /* 0x001e300000001000 */
[----:B--2---:R-:W2:Y:S01]  /*1e70*/  FCHK P0, R4, R9 ;  /* 0x0000000904007302 */ /* 0x004ea20000000000 */
[----:B0-----:R-:W-:-:S04]  /*1e80*/  FFMA R10, -R9, R5, 1 ;  /* 0x3f800000090a7423 */ /* 0x001fc80000000105 */
[----:B------:R-:W-:-:S04]  /*1e90*/  FFMA R5, R5, R10, R5 ;  /* 0x0000000a05057223 */ /* 0x000fc80000000005 */
[----:B------:R-:W-:-:S04]  /*1ea0*/  FFMA R10, R4, R5, RZ ;  /* 0x00000005040a7223 */ /* 0x000fc800000000ff */
[----:B------:R-:W-:-:S04]  /*1eb0*/  FFMA R7, -R9, R10, R4 ;  /* 0x0000000a09077223 */ /* 0x000fc80000000104 */
[----:B------:R-:W-:Y:S01]  /*1ec0*/  FFMA R5, R5, R7, R10 ;  /* 0x0000000705057223 */ /* 0x000fe2000000000a */
[----:B--2---:R-:W-:Y:S06]  /*1ed0*/  @!P0 BRA `(.L_x_49) ;  /* 0x0000000000108947 */ /* 0x004fec0003800000 */
[----:B------:R-:W-:Y:S02]  /*1ee0*/  MOV R5, R9 ;  /* 0x0000000900057202 */ /* 0x000fe40000000f00 */
[----:B------:R-:W-:-:S07]  /*1ef0*/  MOV R10, 0x1f10 ;  /* 0x00001f10000a7802 */ /* 0x000fce0000000f00 */
[----:B-1----:R-:W-:Y:S05]  /*1f00*/  CALL.REL.NOINC `($__internal_1_$__cuda_sm3x_div_rn_noftz_f32_slowpath) ;  /* 0x0000002000f87944 */ /* 0x002fea0003c00000 */
[----:B------:R-:W-:-:S07]  /*1f10*/  MOV R5, R11 ;  /* 0x0000000b00057202 */ /* 0x000fce0000000f00 */
.L_x_49:
[----:B------:R-:W-:Y:S05]  /*1f20*/  BSYNC.RECONVERGENT B3 ;  /* 0x0000000000037941 */ /* 0x000fea0003800200 */
.L_x_48:
[----:B------:R0:W-:Y:S02]  /*1f30*/  STS [R6], R5 ;  /* 0x0000000506007388 */ /* 0x0001e40000000800 */
.L_x_47:
[----:B------:R-:W-:Y:S05]  /*1f40*/  BSYNC.RECONVERGENT B2 ;  /* 0x0000000000027941 */ /* 0x000fea0003800200 */
.L_x_46:
[----:B------:R-:W2:Y:S08]  /*1f50*/  S2UR UR7, SR_CgaCtaId ;  /* 0x00000000000779c3 */ /* 0x000eb00000008800 */
[----:B------:R-:W-:Y:S01]  /*1f60*/  BAR.SYNC.DEFER_BLOCKING 0x0 ;  /* 0x0000000000007b1d */ /* 0x000fe20000010000 */
[----:B------:R-:W-:Y:S02]  /*1f70*/  ISETP.GT.U32.AND P0, PT, R21, UR4, PT ;  /* 0x0000000415007c0c */ /* 0x000fe4000bf04070 */
[----:B------:R-:W-:-:S02]  /*1f80*/  LEA R7, R0, UR4, 0x5 ;  /* 0x0000000400077c11 */ /* 0x000fc4000f8e28ff */
[----:B------:R-:W-:Y:S01]  /*1f90*/  LEA R9, R16, UR4, 0x5 ;  /* 0x0000000410097c11 */ /* 0x000fe2000f8e28ff */
[----:B------:R-:W-:Y:S01]  /*1fa0*/  UMOV UR6, 0x400 ;  /* 0x0000040000067882 */ /* 0x000fe20000000000 */
[----:B------:R-:W-:Y:S01]  /*1fb0*/  BSSY.RECONVERGENT B2, `(.L_x_50) ;  /* 0x000001f000027945 */ /* 0x000fe20003800200 */
[----:B------:R-:W-:-:S04]  /*1fc0*/  UIADD3 UR6, UPT, UPT, UR6, 0x1010, URZ ;  /* 0x0000101006067890 */ /* 0x000fc8000fffe0ff */
[----:B--2---:R-:W-:Y:S02]  /*1fd0*/  ULEA UR6, UR7, UR6, 0x18 ;  /* 0x0000000607067291 */ /* 0x004fe4000f8ec0ff */
[----:B-1----:R-:W-:Y:S04]  /*1fe0*/  @P0 LDS R11, [R6] ;  /* 0x00000000060b0984 */ /* 0x002fe80000000800 */
[----:B------:R-:W-:Y:S02]  /*1ff0*/  LEA R7, R7, UR6, 0x2 ;  /* 0x0000000607077c11 */ /* 0x000fe4000f8e10ff */
[----:B------:R-:W-:Y:S01]  /*2000*/  LEA R9, R9, UR6, 0x2 ;  /* 0x0000000609097c11 */ /* 0x000fe2000f8e10ff */
[----:B------:R-:W-:Y:S02]  /*2010*/  UIADD3 UR6, UPT, UPT, UR4, 0x1, URZ ;  /* 0x0000000104067890 */ /* 0x000fe4000fffe0ff */
[----:B------:R-:W-:Y:S04]  /*2020*/  @P0 LDS R4, [R7] ;  /* 0x0000000007040984 */ /* 0x000fe80000000800 */
[----:B0-----:R-:W0:Y:S02]  /*2030*/  @P0 LDS R5, [R9] ;  /* 0x0000000009050984 */ /* 0x001e240000000800 */
[----:B0-----:R-:W-:-:S05]  /*2040*/  @P0 FFMA R5, -R4, R5, R11 ;  /* 0x0000000504050223 */ /* 0x001fca000000010b */
[----:B------:R0:W-:Y:S01]  /*2050*/  @P0 STS [R6], R5 ;  /* 0x0000000506000388 */ /* 0x0001e20000000800 */
[----:B------:R-:W-:Y:S01]  /*2060*/  BAR.SYNC.DEFER_BLOCKING 0x0 ;  /* 0x0000000000007b1d */ /* 0x000fe20000010000 */
[----:B------:R-:W-:-:S13]  /*2070*/  ISETP.NE.AND P0, PT, R21, UR6, PT ;  /* 0x0000000615007c0c */ /* 0x000fda000bf05270 */
[----:B0-----:R-:W-:Y:S05]  /*2080*/  @P0 BRA `(.L_x_51) ;  /* 0x0000000000440947 */ /* 0x001fea0003800000 */
[----:B------:R-:W0:Y:S01]  /*2090*/  LDS R13, [R2] ;  /* 0x00000000020d7984 */ /* 0x000e220000000800 */
[----:B------:R-:W-:Y:S03]  /*20a0*/  BSSY.RECONVERGENT B3, `(.L_x_52) ;  /* 0x000000e000037945 */ /* 0x000fe60003800200 */
[----:B------:R-:W1:Y:S01]  /*20b0*/  LDS R4, [R6] ;  /* 0x0000000006047984 */ /* 0x000e620000000800 */
[----:B0-----:R-:W0:Y:S08]  /*20c0*/  MUFU.RCP R5, R13 ;  /* 0x0000000d00057308 */ /* 0x001e300000001000 */
[----:B-1----:R-:W1:Y:S01]  /*20d0*/  FCHK P0, R4, R13 ;  /* 0x0000000d04007302 */ /* 0x002e620000000000 */
[----:B0-----:R-:W-:-:S04]  /*20e0*/  FFMA R10, -R13, R5, 1 ;  /* 0x3f8000000d0a7423 */ /* 0x001fc80000000105 */
[----:B------:R-:W-:-:S04]  /*20f0*/  FFMA R5, R5, R10, R5 ;  /* 0x0000000a05057223 */ /* 0x000fc80000000005 */
[----:B------:R-:W-:-:S04]  /*2100*/  FFMA R10, R4, R5, RZ ;  /* 0x00000005040a7223 */ /* 0x000fc800000000ff */
[----:B------:R-:W-:-:S04]  /*2110*/  FFMA R11, -R13, R10, R4 ;  /* 0x0000000a0d0b7223 */ /* 0x000fc80000000104 */
[----:B------:R-:W-:Y:S01]  /*2120*/  FFMA R5, R5, R11, R10 ;  /* 0x0000000b05057223 */ /* 0x000fe2000000000a */
[----:B-1----:R-:W-:Y:S06]  /*2130*/  @!P0 BRA `(.L_x_53) ;  /* 0x0000000000108947 */ /* 0x002fec0003800000 */
[----:B------:R-:W-:Y:S01]  /*2140*/  IMAD.MOV.U32 R5, RZ, RZ, R13 ;  /* 0x000000ffff057224 */ /* 0x000fe200078e000d */
[----:B------:R-:W-:-:S07]  /*2150*/  MOV R10, 0x2170 ;  /* 0x00002170000a7802 */ /* 0x000fce0000000f00 */
[----:B------:R-:W-:Y:S05]  /*2160*/  CALL.REL.NOINC `($__internal_1_$__cuda_sm3x_div_rn_noftz_f32_slowpath) ;  /* 0x0000002000607944 */ /* 0x000fea0003c00000 */
[----:B------:R-:W-:-:S07]  /*2170*/  MOV R5, R11 ;  /* 0x0000000b00057202 */ /* 0x000fce0000000f00 */
.L_x_53:
[----:B------:R-:W-:Y:S05]  /*2180*/  BSYNC.RECONVERGENT B3 ;  /* 0x0000000000037941 */ /* 0x000fea0003800200 */
.L_x_52:
[----:B------:R0:W-:Y:S02]  /*2190*/  STS [R6], R5 ;  /* 0x0000000506007388 */ /* 0x0001e40000000800 */
.L_x_51:
[----:B------:R-:W-:Y:S05]  /*21a0*/  BSYNC.RECONVERGENT B2 ;  /* 0x0000000000027941 */ /* 0x000fea0003800200 */
.L_x_50:
[----:B------:R-:W-:Y:S01]  /*21b0*/  BAR.SYNC.DEFER_BLOCKING 0x0 ;  /* 0x0000000000007b1d */ /* 0x000fe20000010000 */
[----:B------:R-:W-:Y:S01]  /*21c0*/  ISETP.GT.U32.AND P0, PT, R21, UR6, PT ;  /* 0x0000000615007c0c */ /* 0x000fe2000bf04070 */
[----:B------:R-:W-:-:S04]  /*21d0*/  UIADD3 UR6, UPT, UPT, UR4, 0x2, URZ ;  /* 0x0000000204067890 */ /* 0x000fc8000fffe0ff */
[----:B------:R-:W-:Y:S08]  /*21e0*/  BSSY.RECONVERGENT B2, `(.L_x_54) ;  /* 0x000001a000027945 */ /* 0x000ff00003800200 */
[----:B------:R-:W-:Y:S04]  /*21f0*/  @P0 LDS R4, [R7+0x4] ;  /* 0x0000040007040984 */ /* 0x000fe80000000800 */
[----:B0-----:R-:W-:Y:S04]  /*2200*/  @P0 LDS R5, [R9+0x4] ;  /* 0x0000040009050984 */ /* 0x001fe80000000800 */
[----:B------:R-:W0:Y:S02]  /*2210*/  @P0 LDS R11, [R6] ;  /* 0x00000000060b0984 */ /* 0x000e240000000800 */
        /* <DEDUP_REMOVED lines=16> */
[----:B------:R-:W-:Y:S02]  /*2320*/  MOV R5, R13 ;  /* 0x0000000d00057202 */ /* 0x000fe40000000f00 */
[----:B------:R-:W-:-:S07]  /*2330*/  MOV R10, 0x2350 ;  /* 0x00002350000a7802 */ /* 0x000fce0000000f00 */
[----:B------:R-:W-:Y:S05]  /*2340*/  CALL.REL.NOINC `($__internal_1_$__cuda_sm3x_div_rn_noftz_f32_slowpath) ;  /* 0x0000001c00e87944 */ /* 0x000fea0003c00000 */
[----:B------:R-:W-:-:S07]  /*2350*/  MOV R5, R11 ;  /* 0x0000000b00057202 */ /* 0x000fce0000000f00 */
.L_x_57:
[----:B------:R-:W-:Y:S05]  /*2360*/  BSYNC.RECONVERGENT B3 ;  /* 0x0000000000037941 */ /* 0x000fea0003800200 */
.L_x_56:
[----:B------:R0:W-:Y:S02]  /*2370*/  STS [R6], R5 ;  /* 0x0000000506007388 */ /* 0x0001e40000000800 */
.L_x_55:
[----:B------:R-:W-:Y:S05]  /*2380*/  BSYNC.RECONVERGENT B2 ;  /* 0x0000000000027941 */ /* 0x000fea0003800200 */
.L_x_54:
        /* <DEDUP_REMOVED lines=27> */
.L_x_61:
[----:B------:R-:W-:Y:S05]  /*2540*/  BSYNC.RECONVERGENT B3 ;  /* 0x0000000000037941 */ /* 0x000fea0003800200 */
.L_x_60:
[----:B------:R0:W-:Y:S02]  /*2550*/  STS [R6], R5 ;  /* 0x0000000506007388 */ /* 0x0001e40000000800 */
.L_x_59:
[----:B------:R-:W-:Y:S05]  /*2560*/  BSYNC.RECONVERGENT B2 ;  /* 0x0000000000027941 */ /* 0x000fea0003800200 */
.L_x_58:
[----:B------:R-:W-:Y:S01]  /*2570*/  BAR.SYNC.DEFER_BLOCKING 0x0 ;  /* 0x0000000000007b1d */ /* 0x000fe20000010000 */
[----:B------:R-:W-:Y:S01]  /*2580*/  ISETP.GT.U32.AND P0, PT, R21, UR6, PT ;  /* 0x0000000615007c0c */ /* 0x000fe2000bf04070 */
[----:B------:R-:W-:-:S04]  /*2590*/  UIADD3 UR4, UPT, UPT, UR4, 0x4, URZ ;  /* 0x0000000404047890 */ /* 0x000fc8000fffe0ff */
[----:B------:R-:W-:-:S08]  /*25a0*/  UISETP.NE.AND UP0, UPT, UR4, 0x20, UPT ;  /* 0x000000200400788c */ /* 0x000fd0000bf05270 */
[----:B------:R-:W-:Y:S04]  /*25b0*/  @P0 LDS R7, [R7+0xc] ;  /* 0x00000c0007070984 */ /* 0x000fe80000000800 */
[----:B------:R-:W-:Y:S04]  /*25c0*/  @P0 LDS R4, [R9+0xc] ;  /* 0x00000c0009040984 */ /* 0x000fe80000000800 */
[----:B------:R-:W0:Y:S02]  /*25d0*/  @P0 LDS R10, [R6] ;  /* 0x00000000060a0984 */ /* 0x000e240000000800 */
[----:B0-----:R-:W-:-:S05]  /*25e0*/  @P0 FFMA R5, -R7, R4, R10 ;  /* 0x0000000407050223 */ /* 0x001fca000000010a */
[----:B------:R0:W-:Y:S01]  /*25f0*/  @P0 STS [R6], R5 ;  /* 0x0000000506000388 */ /* 0x0001e20000000800 */
[----:B------:R-:W-:Y:S06]  /*2600*/  BAR.SYNC.DEFER_BLOCKING 0x0 ;  /* 0x0000000000007b1d */ /* 0x000fec0000010000 */
[----:B------:R-:W-:Y:S05]  /*2610*/  BRA.U UP0, `(.L_x_62) ;  /* 0xfffffff500f87547 */ /* 0x000fea000b83ffff */
[----:B------:R-:W1:Y:S01]  /*2620*/  S2UR UR6, SR_CgaCtaId ;  /* 0x00000000000679c3 */ /* 0x000e620000008800 */
[----:B------:R-:W-:Y:S01]  /*2630*/  UMOV UR4, 0x400 ;  /* 0x0000040000047882 */ /* 0x000fe20000000000 */
[----:B------:R-:W-:Y:S01]  /*2640*/  ISETP.GE.U32.AND P0, PT, R3, R8, PT ;  /* 0x000000080300720c */ /* 0x000fe20003f06070 */
[----:B------:R-:W-:Y:S01]  /*2650*/  UIADD3 UR4, UPT, UPT, UR4, 0x1010, URZ ;  /* 0x0000101004047890 */ /* 0x000fe2000fffe0ff */
[----:B------:R-:W-:-:S03]  /*2660*/  MOV R4, R23 ;  /* 0x0000001700047202 */ /* 0x000fc60000000f00 */
[----:B-1----:R-:W-:-:S06]  /*2670*/  ULEA UR4, UR6, UR4, 0x18 ;  /* 0x0000000406047291 */ /* 0x002fcc000f8ec0ff */
[----:B------:R-:W-:Y:S02]  /*2680*/  LEA R28, R16, UR4, 0x7 ;  /* 0x00000004101c7c11 */ /* 0x000fe4000f8e38ff */
[----:B------:R-:W-:Y:S05]  /*2690*/  @P0 BRA `(.L_x_63) ;  /* 0x0000000400140947 */ /* 0x000fea0003800000 */
[----:B------:R-:W-:Y:S01]  /*26a0*/  MOV R17, R23 ;  /* 0x0000001700117202 */ /* 0x000fe20000000f00 */
[----:B------:R-:W1:Y:S06]  /*26b0*/  LDCU UR6, c[0x0][0x388] ;  /* 0x00007100ff0677ac */ /* 0x000e6c0008000800 */
.L_x_64:
[----:B--2---:R-:W2:Y:S01]  /*26c0*/  LDC.64 R30, c[0x0][0x380] ;  /* 0x0000e000ff1e7b82 */ /* 0x004ea20000000a00 */
[----:B0-----:R-:W-:-:S04]  /*26d0*/  IMAD R5, R17, UR11, R21 ;  /* 0x0000000b11057c24 */ /* 0x001fc8000f8e0215 */
[----:B-1----:R-:W-:-:S04]  /*26e0*/  IMAD R7, R16, UR6, R5 ;  /* 0x0000000610077c24 */ /* 0x002fc8000f8e0205 */
[----:B--2---:R-:W-:-:S05]  /*26f0*/  IMAD.WIDE R30, R7, 0x4, R30 ;  /* 0x00000004071e7825 */ /* 0x004fca00078e021e */
[----:B------:R-:W2:Y:S01]  /*2700*/  LDG.E R19, desc[UR8][R30.64] ;  /* 0x000000081e137981 */ /* 0x000ea2000c1e1900 */
[----:B------:R-:W-:Y:S01]  /*2710*/  LEA R18, R5, UR4, 0x7 ;  /* 0x0000000405127c11 */ /* 0x000fe2000f8e38ff */
[----:B------:R-:W-:-:S05]  /*2720*/  VIADD R17, R17, 0x1 ;  /* 0x0000000111117836 */ /* 0x000fca0000000000 */
[----:B------:R-:W-:Y:S01]  /*2730*/  ISETP.NE.AND P0, PT, R17, R22, PT ;  /* 0x000000161100720c */ /* 0x000fe20003f05270 */
[----:B--2---:R-:W-:Y:S01]  /*2740*/  STS [R26], R19 ;  /* 0x000000131a007388 */ /* 0x004fe20000000800 */
[----:B------:R-:W-:Y:S06]  /*2750*/  BAR.SYNC.DEFER_BLOCKING 0x0 ;  /* 0x0000000000007b1d */ /* 0x000fec0000010000 */
[----:B------:R-:W-:Y:S04]  /*2760*/  LDS.128 R4, [R28] ;  /* 0x000000001c047984 */ /* 0x000fe80000000c00 */
[----:B------:R-:W0:Y:S04]  /*2770*/  LDS.128 R12, [R18] ;  /* 0x00000000120c7984 */ /* 0x000e280000000c00 */
[----:B------:R-:W-:Y:S01]  /*2780*/  LDS.128 R8, [R28+0x10] ;  /* 0x000010001c087984 */ /* 0x000fe20000000c00 */
[----:B0-----:R-:W-:-:S04]  /*2790*/  FFMA R4, R4, R12, RZ ;  /* 0x0000000c04047223 */ /* 0x001fc800000000ff */
[----:B------:R-:W-:-:S04]  /*27a0*/  FFMA R5, R5, R13, R4 ;  /* 0x0000000d05057223 */ /* 0x000fc80000000004 */
[----:B------:R-:W-:-:S04]  /*27b0*/  FFMA R6, R6, R14, R5 ;  /* 0x0000000e06067223 */ /* 0x000fc80000000005 */
[----:B------:R-:W-:Y:S02]  /*27c0*/  FFMA R7, R7, R15, R6 ;  /* 0x0000000f07077223 */ /* 0x000fe40000000006 */
[----:B------:R-:W0:Y:S02]  /*27d0*/  LDS.128 R12, [R18+0x10] ;  /* 0x00001000120c7984 */ /* 0x000e240000000c00 */
[----:B0-----:R-:W-:Y:S02]  /*27e0*/  FFMA R8, R8, R12, R7 ;  /* 0x0000000c08087223 */ /* 0x001fe40000000007 */
[----:B------:R-:W-:Y:S02]  /*27f0*/  LDS.128 R4, [R28+0x20] ;  /* 0x000020001c047984 */ /* 0x000fe40000000c00 */
        /* <DEDUP_REMOVED lines=30> */
[----:B------:R-:W-:Y:S02]  /*29e0*/  FFMA R5, R5, R9, R4 ;  /* 0x0000000905057223 */ /* 0x000fe40000000004 */
[----:B------:R-:W-:Y:S02]  /*29f0*/  LDS R8, [R26] ;  /* 0x000000001a087984 */ /* 0x000fe40000000800 */
[----:B------:R-:W-:-:S04]  /*2a00*/  FFMA R6, R6, R10, R5 ;  /* 0x0000000a06067223 */ /* 0x000fc80000000005 */
[----:B------:R-:W-:Y:S02]  /*2a10*/  FFMA R11, R7, R11, R6 ;  /* 0x0000000b070b7223 */ /* 0x000fe40000000006 */
[----:B------:R-:W0:Y:S02]  /*2a20*/  LDS.128 R4, [R28+0x70] ;  /* 0x000070001c047984 */ /* 0x000e240000000c00 */
[----:B0-----:R-:W-:-:S04]  /*2a30*/  FFMA R4, R4, R12, R11 ;  /* 0x0000000c04047223 */ /* 0x001fc8000000000b */
[----:B------:R-:W-:-:S04]  /*2a40*/  FFMA R5, R5, R13, R4 ;  /* 0x0000000d05057223 */ /* 0x000fc80000000004 */
[----:B------:R-:W-:-:S04]  /*2a50*/  FFMA R6, R6, R14, R5 ;  /* 0x0000000e06067223 */ /* 0x000fc80000000005 */
[----:B------:R-:W-:-:S04]  /*2a60*/  FFMA R7, R7, R15, R6 ;  /* 0x0000000f07077223 */ /* 0x000fc80000000006 */
[----:B------:R-:W-:-:S05]  /*2a70*/  FADD R7, -R7, R8 ;  /* 0x0000000807077221 */ /* 0x000fca0000000100 */
[----:B------:R-:W-:Y:S01]  /*2a80*/  STS [R26], R7 ;  /* 0x000000071a007388 */ /* 0x000fe20000000800 */
[----:B------:R-:W-:Y:S06]  /*2a90*/  BAR.SYNC.DEFER_BLOCKING 0x0 ;  /* 0x0000000000007b1d */ /* 0x000fec0000010000 */
[----:B------:R-:W0:Y:S04]  /*2aa0*/  LDS R5, [R26] ;  /* 0x000000001a057984 */ /* 0x000e280000000800 */
[----:B0-----:R2:W-:Y:S01]  /*2ab0*/  STG.E desc[UR8][R30.64], R5 ;  /* 0x000000051e007986 */ /* 0x0015e2000c101908 */
[----:B------:R-:W-:Y:S06]  /*2ac0*/  BAR.SYNC.DEFER_BLOCKING 0x0 ;  /* 0x0000000000007b1d */ /* 0x000fec0000010000 */
[----:B------:R-:W-:Y:S05]  /*2ad0*/  @P0 BRA `(.L_x_64) ;  /* 0xfffffff800f80947 */ /* 0x000fea000383ffff */
[----:B------:R-:W-:-:S07]  /*2ae0*/  MOV R4, R22 ;  /* 0x0000001600047202 */ /* 0x000fce0000000f00 */
.L_x_63:
[----:B--2---:R-:W1:Y:S01]  /*2af0*/  LDC.64 R30, c[0x0][0x380] ;  /* 0x0000e000ff1e7b82 */ /* 0x004e620000000a00 */
[----:B------:R-:W0:Y:S01]  /*2b00*/  LDCU UR6, c[0x0][0x388] ;  /* 0x00007100ff0677ac */ /* 0x000e220008000800 */
[----:B------:R-:W-:-:S04]  /*2b10*/  IMAD R29, R4, UR11, R21 ;  /* 0x0000000b041d7c24 */ /* 0x000fc8000f8e0215 */
[----:B0-----:R-:W-:-:S04]  /*2b20*/  IMAD R5, R16, UR6, R29 ;  /* 0x0000000610057c24 */ /* 0x001fc8000f8e021d */
[----:B-1----:R-:W-:-:S05]  /*2b30*/  IMAD.WIDE R30, R5, 0x4, R30 ;  /* 0x00000004051e7825 */ /* 0x002fca00078e021e */
[----:B------:R-:W2:Y:S01]  /*2b40*/  LDG.E R33, desc[UR8][R30.64] ;  /* 0x000000081e217981 */ /* 0x000ea2000c1e1900 */
[----:B------:R-:W-:-:S03]  /*2b50*/  LEA R29, R29, UR4, 0x7 ;  /* 0x000000041d1d7c11 */ /* 0x000fc6000f8e38ff */
[----:B--2---:R-:W-:Y:S01]  /*2b60*/  STS [R26], R33 ;  /* 0x000000211a007388 */ /* 0x004fe20000000800 */
[----:B------:R-:W-:Y:S06]  /*2b70*/  BAR.SYNC.DEFER_BLOCKING 0x0 ;  /* 0x0000000000007b1d */ /* 0x000fec0000010000 */
[----:B------:R-:W-:Y:S04]  /*2b80*/  LDS.128 R4, [R28] ;  /* 0x000000001c047984 */ /* 0x000fe80000000c00 */
[----:B------:R-:W0:Y:S04]  /*2b90*/  LDS.128 R16, [R29] ;  /* 0x000000001d107984 */ /* 0x000e280000000c00 */
[----:B------:R-:W-:Y:S04]  /*2ba0*/  LDS.128 R8, [R28+0x10] ;  /* 0x000010001c087984 */ /* 0x000fe80000000c00 */
[----:B------:R-:W1:Y:S01]  /*2bb0*/  LDS.128 R12, [R29+0x10] ;  /* 0x000010001d0c7984 */ /* 0x000e620000000c00 */
[----:B0-----:R-:W-:-:S04]  /*2bc0*/  FFMA R4, R4, R16, RZ ;  /* 0x0000001004047223 */ /* 0x001fc800000000ff */
[----:B------:R-:W-:-:S04]  /*2bd0*/  FFMA R5, R5, R17, R4 ;  /* 0x0000001105057223 */ /* 0x000fc80000000004 */
[----:B------:R-:W-:-:S04]  /*2be0*/  FFMA R6, R6, R18, R5 ;  /* 0x0000001206067223 */ /* 0x000fc80000000005 */
[----:B------:R-:W-:Y:S02]  /*2bf0*/  FFMA R7, R7, R19, R6 ;  /* 0x0000001307077223 */ /* 0x000fe40000000006 */
[----:B------:R-:W-:Y:S02]  /*2c00*/  LDS.128 R16, [R29+0x20] ;  /* 0x000020001d107984 */ /* 0x000fe40000000c00 */
[----:B-1----:R-:W-:Y:S02]  /*2c10*/  FFMA R8, R8, R12, R7 ;  /* 0x0000000c08087223 */ /* 0x002fe40000000007 */
[----:B------:R-:W0:Y:S02]  /*2c20*/  LDS.128 R4, [R28+0x20] ;  /* 0x000020001c047984 */ /* 0x000e240000000c00 */
[----:B------:R-:W-:-:S04]  /*2c30*/  FFMA R9, R9, R13, R8 ;  /* 0x0000000d09097223 */ /* 0x000fc80000000008 */
[----:B------:R-:W-:-:S04]  /*2c40*/  FFMA R10, R10, R14, R9 ;  /* 0x0000000e0a0a7223 */ /* 0x000fc80000000009 */
[----:B------:R-:W-:Y:S02]  /*2c50*/  FFMA R11, R11, R15, R10 ;  /* 0x0000000f0b0b7223 */ /* 0x000fe4000000000a */
[----:B------:R-:W-:Y:S02]  /*2c60*/  LDS.128 R12, [R28+0x30] ;  /* 0x000030001c0c7984 */ /* 0x000fe40000000c00 */
[----:B0-----:R-:W-:Y:S02]  /*2c70*/  FFMA R4, R4, R16, R11 ;  /* 0x0000001004047223 */ /* 0x001fe4000000000b */
        /* <DEDUP_REMOVED lines=25> */
[----:B------:R-:W-:Y:S02]  /*2e10*/  FFMA R5, R5, R17, R4 ;  /* 0x0000001105057223 */ /* 0x000fe40000000004 */
[----:B------:R-:W1:Y:S02]  /*2e20*/  LDS R4, [R26] ;  /* 0x000000001a047984 */ /* 0x000e640000000800 */
[----:B------:R-:W-:-:S04]  /*2e30*/  FFMA R6, R6, R18, R5 ;  /* 0x0000001206067223 */ /* 0x000fc80000000005 */
[----:B------:R-:W-:-:S04]  /*2e40*/  FFMA R7, R7, R19, R6 ;  /* 0x0000001307077223 */ /* 0x000fc80000000006 */
[----:B0-----:R-:W-:-:S04]  /*2e50*/  FFMA R8, R8, R12, R7 ;  /* 0x0000000c08087223 */ /* 0x001fc80000000007 */
[----:B------:R-:W-:-:S04]  /*2e60*/  FFMA R9, R9, R13, R8 ;  /* 0x0000000d09097223 */ /* 0x000fc80000000008 */
[----:B------:R-:W-:-:S04]  /*2e70*/  FFMA R10, R10, R14, R9 ;  /* 0x0000000e0a0a7223 */ /* 0x000fc80000000009 */
[----:B------:R-:W-:-:S04]  /*2e80*/  FFMA R11, R11, R15, R10 ;  /* 0x0000000f0b0b7223 */ /* 0x000fc8000000000a */
[----:B-1----:R-:W-:Y:S01]  /*2e90*/  FADD R11, -R11, R4 ;  /* 0x000000040b0b7221 */ /* 0x002fe20000000100 */
[----:B------:R-:W-:-:S04]  /*2ea0*/  IADD3 R4, PT, PT, R22, 0x1, RZ ;  /* 0x0000000116047810 */ /* 0x000fc80007ffe0ff */
[----:B------:R-:W-:Y:S01]  /*2eb0*/  STS [R26], R11 ;  /* 0x0000000b1a007388 */ /* 0x000fe20000000800 */
[----:B------:R-:W-:Y:S01]  /*2ec0*/  BAR.SYNC.DEFER_BLOCKING 0x0 ;  /* 0x0000000000007b1d */ /* 0x000fe20000010000 */
[----:B------:R-:W-:-:S05]  /*2ed0*/  ISETP.NE.AND P0, PT, R4, UR5, PT ;  /* 0x0000000504007c0c */ /* 0x000fca000bf05270 */
[----:B------:R-:W0:Y:S04]  /*2ee0*/  LDS R5, [R26] ;  /* 0x000000001a057984 */ /* 0x000e280000000800 */
[----:B0-----:R0:W-:Y:S01]  /*2ef0*/  STG.E desc[UR8][R30.64], R5 ;  /* 0x000000051e007986 */ /* 0x0011e2000c101908 */
[----:B------:R-:W-:Y:S06]  /*2f00*/  BAR.SYNC.DEFER_BLOCKING 0x0 ;  /* 0x0000000000007b1d */ /* 0x000fec0000010000 */
[----:B------:R-:W-:Y:S05]  /*2f10*/  @P0 BRA `(.L_x_65) ;  /* 0xffffffec008c0947 */ /* 0x000fea000383ffff */
.L_x_45:
[----:B------:R-:W-:Y:S01]  /*2f20*/  UIADD3 UR4, UPT, UPT, UR5, -0x1, URZ ;  /* 0xffffffff05047890 */ /* 0x000fe2000fffe0ff */
[----:B---34-:R-:W-:-:S03]  /*2f30*/  HFMA2 R10, -RZ, RZ, 0, 0 ;  /* 0x00000000ff0a7431 */ /* 0x018fc600000001ff */
[----:B------:R-:W-:-:S09]  /*2f40*/  UISETP.GE.U32.AND UP0, UPT, UR4, 0x7, UPT ;  /* 0x000000070400788c */ /* 0x000fd2000bf06070 */
[----:B------:R-:W-:Y:S05]  /*2f50*/  BRA.U !UP0, `(.L_x_66) ;  /* 0x00000005082c7547 */ /* 0x000fea000b800000 */
[----:B------:R-:W3:Y:S01]  /*2f60*/  S2UR UR6, SR_CgaCtaId ;  /* 0x00000000000679c3 */ /* 0x000ee20000008800 */
[----:B------:R-:W-:Y:S01]  /*2f70*/  UMOV UR4, 0x400 ;  /* 0x0000040000047882 */ /* 0x000fe20000000000 */
[----:B------:R-:W-:Y:S01]  /*2f80*/  IMAD.MOV.U32 R2, RZ, RZ, RZ ;  /* 0x000000ffff027224 */ /* 0x000fe200078e00ff */
[----:B------:R-:W-:Y:S01]  /*2f90*/  UIADD3 UR4, UPT, UPT, UR4, 0x1010, URZ ;  /* 0x0000101004047890 */ /* 0x000fe2000fffe0ff */
[----:B------:R-:W4:Y:S04]  /*2fa0*/  LDCU UR7, c[0x0][0x388] ;  /* 0x00007100ff0777ac */ /* 0x000f280008000800 */
[----:B0-2---:R-:W0:Y:S01]  /*2fb0*/  LDC.64 R4, c[0x0][0x380] ;  /* 0x0000e000ff047b82 */ /* 0x005e220000000a00 */
[----:B---34-:R-:W-:-:S12]  /*2fc0*/  ULEA UR4, UR6, UR4, 0x18 ;  /* 0x0000000406047291 */ /* 0x018fd8000f8ec0ff */
.L_x_67:
[C---:B---3--:R-:W-:Y:S02]  /*2fd0*/  IMAD R3, R2.reuse, UR10, RZ ;  /* 0x0000000a02037c24 */ /* 0x048fe4000f8e02ff */
[----:B------:R-:W-:Y:S02]  /*2fe0*/  VIADD R2, R2, 0x8 ;  /* 0x0000000802027836 */ /* 0x000fe40000000000 */
[C---:B------:R-:W-:Y:S01]  /*2ff0*/  IMAD.IADD R7, R3.reuse, 0x1, R20 ;  /* 0x0000000103077824 */ /* 0x040fe200078e0214 */
[C---:B------:R-:W-:Y:S02]  /*3000*/  IADD3 R8, PT, PT, R3.reuse, UR10, RZ ;  /* 0x0000000a03087c10 */ /* 0x040fe4000fffe0ff */
[----:B------:R-:W-:Y:S01]  /*3010*/  LEA R6, R3, R27, 0x5 ;  /* 0x0000001b03067211 */ /* 0x000fe200078e28ff */
[----:B------:R-:W-:Y:S01]  /*3020*/  IMAD R9, R7, UR7, R0 ;  /* 0x0000000707097c24 */ /* 0x000fe2000f8e0200 */
[C---:B------:R-:W-:Y:S01]  /*3030*/  IADD3 R10, PT, PT, R8.reuse, UR10, RZ ;  /* 0x0000000a080a7c10 */ /* 0x040fe2000fffe0ff */
[----:B------:R-:W-:Y:S01]  /*3040*/  IMAD R8, R8, 0x20, R27 ;  /* 0x0000002008087824 */ /* 0x000fe200078e021b */
[----:B------:R-:W-:-:S02]  /*3050*/  LEA R6, R6, UR4, 0x2 ;  /* 0x0000000406067c11 */ /* 0x000fc4000f8e10ff */
[----:B------:R-:W-:Y:S02]  /*3060*/  IADD3 R12, PT, PT, R10, UR10, RZ ;  /* 0x0000000a0a0c7c10 */ /* 0x000fe4000fffe0ff */
[----:B------:R-:W-:Y:S01]  /*3070*/  LEA R8, R8, UR4, 0x2 ;  /* 0x0000000408087c11 */ /* 0x000fe2000f8e10ff */
[----:B------:R2:W3:Y:S01]  /*3080*/  LDS R13, [R6] ;  /* 0x00000000060d7984 */ /* 0x0004e20000000800 */
[C---:B------:R-:W-:Y:S01]  /*3090*/  IADD3 R14, PT, PT, R12.reuse, UR10, RZ ;  /* 0x0000000a0c0e7c10 */ /* 0x040fe2000fffe0ff */
[--C-:B------:R-:W-:Y:S01]  /*30a0*/  IMAD R12, R12, 0x20, R27.reuse ;  /* 0x000000200c0c7824 */ /* 0x100fe200078e021b */
[----:B------:R-:W-:Y:S01]  /*30b0*/  LEA R10, R10, R27, 0x5 ;  /* 0x0000001b0a0a7211 */ /* 0x000fe200078e28ff */
[----:B-1----:R0:W1:Y:S01]  /*30c0*/  LDS R11, [R8] ;  /* 0x00000000080b7984 */ /* 0x0020620000000800 */
[C---:B------:R-:W-:Y:S01]  /*30d0*/  IADD3 R16, PT, PT, R14.reuse, UR10, RZ ;  /* 0x0000000a0e107c10 */ /* 0x040fe2000fffe0ff */
[----:B------:R-:W-:Y:S01]  /*30e0*/  IMAD R14, R14, 0x20, R27 ;  /* 0x000000200e0e7824 */ /* 0x000fe200078e021b */
[----:B------:R-:W-:-:S02]  /*30f0*/  LEA R10, R10, UR4, 0x2 ;  /* 0x000000040a0a7c11 */ /* 0x000fc4000f8e10ff */
[C---:B------:R-:W-:Y:S02]  /*3100*/  IADD3 R18, PT, PT, R16.reuse, UR10, RZ ;  /* 0x0000000a10127c10 */ /* 0x040fe4000fffe0ff */
[-C--:B------:R-:W-:Y:S01]  /*3110*/  LEA R16, R16, R27.reuse, 0x5 ;  /* 0x0000001b10107211 */ /* 0x080fe200078e28ff */
[----:B------:R4:W5:Y:S01]  /*3120*/  LDS R33, [R10] ;  /* 0x000000000a217984 */ /* 0x0009620000000800 */
[C---:B--2---:R-:W-:Y:S01]  /*3130*/  IADD3 R6, PT, PT, R18.reuse, UR10, RZ ;  /* 0x0000000a12067c10 */ /* 0x044fe2000fffe0ff */
[----:B0-----:R-:W-:Y:S01]  /*3140*/  IMAD.WIDE R8, R9, 0x4, R4 ;  /* 0x0000000409087825 */ /* 0x001fe200078e0204 */
[-C--:B------:R-:W-:Y:S02]  /*3150*/  LEA R18, R18, R27.reuse, 0x5 ;  /* 0x0000001b12127211 */ /* 0x080fe400078e28ff */
[----:B------:R-:W-:Y:S02]  /*3160*/  LEA R12, R12, UR4, 0x2 ;  /* 0x000000040c0c7c11 */ /* 0x000fe4000f8e10ff */
[----:B------:R-:W-:-:S02]  /*3170*/  LEA R6, R6, R27, 0x5 ;  /* 0x0000001b06067211 */ /* 0x000fc400078e28ff */
[----:B------:R-:W-:Y:S01]  /*3180*/  LEA R14, R14, UR4, 0x2 ;  /* 0x000000040e0e7c11 */ /* 0x000fe2000f8e10ff */
[----:B------:R-:W0:Y:S01]  /*3190*/  LDS R35, [R12] ;  /* 0x000000000c237984 */ /* 0x000e220000000800 */
[----:B------:R-:W-:Y:S02]  /*31a0*/  LEA R16, R16, UR4, 0x2 ;  /* 0x0000000410107c11 */ /* 0x000fe4000f8e10ff */
[----:B------:R-:W-:Y:S01]  /*31b0*/  LEA R15, R18, UR4, 0x2 ;  /* 0x00000004120f7c11 */ /* 0x000fe2000f8e10ff */
[----:B------:R-:W2:Y:S01]  /*31c0*/  LDS R31, [R14] ;  /* 0x000000000e1f7984 */ /* 0x000ea20000000800 */
[----:B------:R-:W-:Y:S02]  /*31d0*/  LEA R18, R6, UR4, 0x2 ;  /* 0x0000000406127c11 */ /* 0x000fe4000f8e10ff */
[----:B------:R-:W-:Y:S01]  /*31e0*/  IADD3 R17, PT, PT, R7, UR10, RZ ;  /* 0x0000000a07117c10 */ /* 0x000fe2000fffe0ff */
[----:B------:R1:W2:Y:S01]  /*31f0*/  LDS R29, [R16] ;  /* 0x00000000101d7984 */ /* 0x0002a20000000800 */
[----:B------:R-:W-:-:S02]  /*3200*/  ISETP.NE.AND P0, PT, R2, UR14, PT ;  /* 0x0000000e02007c0c */ /* 0x000fc4000bf05270 */
[C---:B------:R-:W-:Y:S01]  /*3210*/  IADD3 R19, PT, PT, R17.reuse, UR10, RZ ;  /* 0x0000000a11137c10 */ /* 0x040fe2000fffe0ff */
[----:B------:R-:W2:Y:S01]  /*3220*/  LDS R15, [R15] ;  /* 0x000000000f0f7984 */ /* 0x000ea20000000800 */
[--C-:B------:R-:W-:Y:S02]  /*3230*/  IMAD R7, R17, UR7, R0.reuse ;  /* 0x0000000711077c24 */ /* 0x100fe4000f8e0200 */
[C---:B----4-:R-:W-:Y:S01]  /*3240*/  IADD3 R10, PT, PT, R19.reuse, UR10, RZ ;  /* 0x0000000a130a7c10 */ /* 0x050fe2000fffe0ff */
[----:B------:R-:W4:Y:S01]  /*3250*/  LDS R3, [R18] ;  /* 0x0000000012037984 */ /* 0x000f220000000800 */
[----:B------:R-:W-:Y:S02]  /*3260*/  IMAD R17, R19, UR7, R0 ;  /* 0x0000000713117c24 */ /* 0x000fe4000f8e0200 */
[----:B------:R-:W-:Y:S01]  /*3270*/  IMAD.WIDE R6, R7, 0x4, R4 ;  /* 0x0000000407067825 */ /* 0x000fe200078e0204 */
[----:B---3--:R3:W-:Y:S03]  /*3280*/  STG.E desc[UR8][R8.64], R13 ;  /* 0x0000000d08007986 */ /* 0x0087e6000c101908 */
[C---:B------:R-:W-:Y:S01]  /*3290*/  VIADD R37, R10.reuse, UR10 ;  /* 0x0000000a0a257c36 */ /* 0x040fe20008000000 */
[----:B-1----:R1:W-:Y:S01]  /*32a0*/  STG.E desc[UR8][R6.64], R11 ;  /* 0x0000000b06007986 */ /* 0x0023e2000c101908 */
[----:B------:R-:W-:-:S02]  /*32b0*/  IMAD R19, R10, UR7, R0 ;  /* 0x000000070a137c24 */ /* 0x000fc4000f8e0200 */
[----:B------:R-:W-:Y:S01]  /*32c0*/  IMAD.WIDE R16, R17, 0x4, R4 ;  /* 0x0000000411107825 */ /* 0x000fe200078e0204 */
[----:B------:R-:W-:-:S03]  /*32d0*/  IADD3 R10, PT, PT, R37, UR10, RZ ;  /* 0x0000000a250a7c10 */ /* 0x000fc6000fffe0ff */
[--C-:B------:R-:W-:Y:S01]  /*32e0*/  IMAD R37, R37, UR7, R0.reuse ;  /* 0x0000000725257c24 */ /* 0x100fe2000f8e0200 */
[C---:B------:R-:W-:Y:S01]  /*32f0*/  IADD3 R12, PT, PT, R10.reuse, UR10, RZ ;  /* 0x0000000a0a0c7c10 */ /* 0x040fe2000fffe0ff */
[----:B---3--:R-:W-:Y:S01]  /*3300*/  IMAD R9, R10, UR7, R0 ;  /* 0x000000070a097c24 */ /* 0x008fe2000f8e0200 */
[----:B-----5:R3:W-:Y:S01]  /*3310*/  STG.E desc[UR8][R16.64], R33 ;  /* 0x0000002110007986 */ /* 0x0207e2000c101908 */
[----:B------:R-:W-:Y:S01]  /*3320*/  IMAD.WIDE R18, R19, 0x4, R4 ;  /* 0x0000000413127825 */ /* 0x000fe200078e0204 */
[----:B------:R-:W-:-:S03]  /*3330*/  IADD3 R8, PT, PT, R12, UR10, RZ ;  /* 0x0000000a0c087c10 */ /* 0x000fc6000fffe0ff */
[--C-:B------:R-:W-:Y:S01]  /*3340*/  IMAD R13, R12, UR7, R0.reuse ;  /* 0x000000070c0d7c24 */ /* 0x100fe2000f8e0200 */
[----:B0-----:R3:W-:Y:S01]  /*3350*/  STG.E desc[UR8][R18.64], R35 ;  /* 0x0000002312007986 */ /* 0x0017e2000c101908 */
[----:B------:R-:W-:Y:S02]  /*3360*/  IMAD R12, R8, UR7, R0 ;  /* 0x00000007080c7c24 */ /* 0x000fe4000f8e0200 */
[----:B-1----:R-:W-:-:S04]  /*3370*/  IMAD.WIDE R6, R37, 0x4, R4 ;  /* 0x0000000425067825 */ /* 0x002fc800078e0204 */
[--C-:B------:R-:W-:Y:S01]  /*3380*/  IMAD.WIDE R8, R9, 0x4, R4.reuse ;  /* 0x0000000409087825 */ /* 0x100fe200078e0204 */
[----:B--2---:R3:W-:Y:S03]  /*3390*/  STG.E desc[UR8][R6.64], R31 ;  /* 0x0000001f06007986 */ /* 0x0047e6000c101908 */
[--C-:B------:R-:W-:Y:S01]  /*33a0*/  IMAD.WIDE R10, R13, 0x4, R4.reuse ;  /* 0x000000040d0a7825 */ /* 0x100fe200078e0204 */
[----:B------:R3:W-:Y:S03]  /*33b0*/  STG.E desc[UR8][R8.64], R29 ;  /* 0x0000001d08007986 */ /* 0x0007e6000c101908 */
[----:B------:R-:W-:Y:S01]  /*33c0*/  IMAD.WIDE R12, R12, 0x4, R4 ;  /* 0x000000040c0c7825 */ /* 0x000fe200078e0204 */
[----:B------:R3:W-:Y:S04]  /*33d0*/  STG.E desc[UR8][R10.64], R15 ;  /* 0x0000000f0a007986 */ /* 0x0007e8000c101908 */
[----:B----4-:R3:W-:Y:S01]  /*33e0*/  STG.E desc[UR8][R12.64], R3 ;  /* 0x000000030c007986 */ /* 0x0107e2000c101908 */
[----:B------:R-:W-:Y:S05]  /*33f0*/  @P0 BRA `(.L_x_67) ;  /* 0xfffffff800f40947 */ /* 0x000fea000383ffff */
[----:B---3--:R-:W-:-:S07]  /*3400*/  MOV R10, UR14 ;  /* 0x0000000e000a7c02 */ /* 0x008fce0008000f00 */
.L_x_66:
[----:B------:R-:W-:-:S09]  /*3410*/  UISETP.NE.AND UP0, UPT, UR12, URZ, UPT ;  /* 0x000000ff0c00728c */ /* 0x000fd2000bf05270 */
[----:B------:R-:W-:Y:S05]  /*3420*/  BRA.U !UP0, `(.L_x_68) ;  /* 0x0000000508587547 */ /* 0x000fea000b800000 */
[----:B------:R-:W-:Y:S02]  /*3430*/  UIADD3 UR4, UPT, UPT, UR12, -0x1, URZ ;  /* 0xffffffff0c047890 */ /* 0x000fe4000fffe0ff */
[----:B------:R-:W-:Y:S02]  /*3440*/  UISETP.NE.AND UP1, UPT, UR13, URZ, UPT ;  /* 0x000000ff0d00728c */ /* 0x000fe4000bf25270 */
[----:B------:R-:W-:-:S09]  /*3450*/  UISETP.GE.U32.AND UP0, UPT, UR4, 0x3, UPT ;  /* 0x000000030400788c */ /* 0x000fd2000bf06070 */
[----:B------:R-:W-:Y:S05]  /*3460*/  BRA.U !UP0, `(.L_x_69) ;  /* 0x00000001089c7547 */ /* 0x000fea000b800000 */
[----:B------:R-:W3:Y:S01]  /*3470*/  S2UR UR6, SR_CgaCtaId ;  /* 0x00000000000679c3 */ /* 0x000ee20000008800 */
[C---:B------:R-:W-:Y:S01]  /*3480*/  IMAD R2, R10.reuse, UR10, RZ ;  /* 0x0000000a0a027c24 */ /* 0x040fe2000f8e02ff */
[----:B------:R-:W-:Y:S01]  /*3490*/  UMOV UR4, 0x400 ;  /* 0x0000040000047882 */ /* 0x000fe20000000000 */
[----:B------:R-:W-:Y:S01]  /*34a0*/  IADD3 R10, PT, PT, R10, 0x4, RZ ;  /* 0x000000040a0a7810 */ /* 0x000fe20007ffe0ff */
[----:B------:R-:W-:Y:S02]  /*34b0*/  UIADD3 UR4, UPT, UPT, UR4, 0x1010, URZ ;  /* 0x0000101004047890 */ /* 0x000fe4000fffe0ff */
[C---:B0-----:R-:W-:Y:S02]  /*34c0*/  IADD3 R4, PT, PT, R2.reuse, UR10, RZ ;  /* 0x0000000a02047c10 */ /* 0x041fe4000fffe0ff */
[----:B------:R-:W-:Y:S02]  /*34d0*/  LEA R3, R2, R27, 0x5 ;  /* 0x0000001b02037211 */ /* 0x000fe400078e28ff */
[----:B--2---:R-:W-:-:S02]  /*34e0*/  IADD3 R6, PT, PT, R4, UR10, RZ ;  /* 0x0000000a04067c10 */ /* 0x004fc4000fffe0ff */
[----:B------:R-:W-:-:S03]  /*34f0*/  LEA R4, R4, R27, 0x5 ;  /* 0x0000001b04047211 */ /* 0x000fc600078e28ff */
[C---:B------:R-:W-:Y:S01]  /*3500*/  VIADD R8, R6.reuse, UR10 ;  /* 0x0000000a06087c36 */ /* 0x040fe20008000000 */
[----:B------:R-:W-:-:S03]  /*3510*/  LEA R6, R6, R27, 0x5 ;  /* 0x0000001b06067211 */ /* 0x000fc600078e28ff */
[----:B------:R-:W-:Y:S01]  /*3520*/  IMAD R8, R8, 0x20, R27 ;  /* 0x0000002008087824 */ /* 0x000fe200078e021b */
[----:B---3--:R-:W-:-:S06]  /*3530*/  ULEA UR4, UR6, UR4, 0x18 ;  /* 0x0000000406047291 */ /* 0x008fcc000f8ec0ff */
[----:B-1----:R-:W-:Y:S02]  /*3540*/  LEA R11, R3, UR4, 0x2 ;  /* 0x00000004030b7c11 */ /* 0x002fe4000f8e10ff */
[----:B------:R-:W-:Y:S02]  /*3550*/  LEA R4, R4, UR4, 0x2 ;  /* 0x0000000404047c11 */ /* 0x000fe4000f8e10ff */
[----:B------:R-:W-:Y:S02]  /*3560*/  LEA R6, R6, UR4, 0x2 ;  /* 0x0000000406067c11 */ /* 0x000fe4000f8e10ff */
[----:B------:R-:W-:Y:S01]  /*3570*/  LEA R15, R8, UR4, 0x2 ;  /* 0x00000004080f7c11 */ /* 0x000fe2000f8e10ff */
[----:B------:R-:W0:Y:S01]  /*3580*/  LDS R11, [R11] ;  /* 0x000000000b0b7984 */ /* 0x000e220000000800 */
[----:B------:R-:W1:Y:S01]  /*3590*/  LDC.64 R8, c[0x0][0x380] ;  /* 0x0000e000ff087b82 */ /* 0x000e620000000a00 */
[----:B------:R-:W2:Y:S01]  /*35a0*/  LDCU UR4, c[0x0][0x388] ;  /* 0x00007100ff0477ac */ /* 0x000ea20008000800 */
[----:B------:R-:W-:Y:S01]  /*35b0*/  IADD3 R3, PT, PT, R2, R20, RZ ;  /* 0x0000001402037210 */ /* 0x000fe20007ffe0ff */
[----:B------:R3:W4:Y:S03]  /*35c0*/  LDS R13, [R4] ;  /* 0x00000000040d7984 */ /* 0x0007260000000800 */
[----:B------:R-:W-:Y:S01]  /*35d0*/  IADD3 R5, PT, PT, R3, UR10, RZ ;  /* 0x0000000a03057c10 */ /* 0x000fe2000fffe0ff */
[----:B------:R5:W4:Y:S03]  /*35e0*/  LDS R17, [R6] ;  /* 0x0000000006117984 */ /* 0x000b260000000800 */
[----:B------:R-:W-:Y:S01]  /*35f0*/  IADD3 R7, PT, PT, R5, UR10, RZ ;  /* 0x0000000a05077c10 */ /* 0x000fe2000fffe0ff */
[----:B------:R-:W4:Y:S04]  /*3600*/  LDS R15, [R15] ;  /* 0x000000000f0f7984 */ /* 0x000f280000000800 */
[----:B------:R-:W-:-:S02]  /*3610*/  VIADD R19, R7, UR10 ;  /* 0x0000000a07137c36 */ /* 0x000fc40008000000 */
[--C-:B--2---:R-:W-:Y:S02]  /*3620*/  IMAD R3, R3, UR4, R0.reuse ;  /* 0x0000000403037c24 */ /* 0x104fe4000f8e0200 */
[--C-:B------:R-:W-:Y:S02]  /*3630*/  IMAD R5, R5, UR4, R0.reuse ;  /* 0x0000000405057c24 */ /* 0x100fe4000f8e0200 */
[--C-:B------:R-:W-:Y:S02]  /*3640*/  IMAD R7, R7, UR4, R0.reuse ;  /* 0x0000000407077c24 */ /* 0x100fe4000f8e0200 */
[----:B------:R-:W-:Y:S02]  /*3650*/  IMAD R19, R19, UR4, R0 ;  /* 0x0000000413137c24 */ /* 0x000fe4000f8e0200 */
[----:B-1----:R-:W-:-:S04]  /*3660*/  IMAD.WIDE R2, R3, 0x4, R8 ;  /* 0x0000000403027825 */ /* 0x002fc800078e0208 */
[----:B---3--:R-:W-:-:S04]  /*3670*/  IMAD.WIDE R4, R5, 0x4, R8 ;  /* 0x0000000405047825 */ /* 0x008fc800078e0208 */
[----:B-----5:R-:W-:-:S04]  /*3680*/  IMAD.WIDE R6, R7, 0x4, R8 ;  /* 0x0000000407067825 */ /* 0x020fc800078e0208 */
[----:B------:R-:W-:Y:S01]  /*3690*/  IMAD.WIDE R8, R19, 0x4, R8 ;  /* 0x0000000413087825 */ /* 0x000fe200078e0208 */
[----:B0-----:R3:W-:Y:S04]  /*36a0*/  STG.E desc[UR8][R2.64], R11 ;  /* 0x0000000b02007986 */ /* 0x0017e8000c101908 */
[----:B----4-:R3:W-:Y:S04]  /*36b0*/  STG.E desc[UR8][R4.64], R13 ;  /* 0x0000000d04007986 */ /* 0x0107e8000c101908 */
[----:B------:R3:W-:Y:S04]  /*36c0*/  STG.E desc[UR8][R6.64], R17 ;  /* 0x0000001106007986 */ /* 0x0007e8000c101908 */
[----:B------:R3:W-:Y:S02]  /*36d0*/  STG.E desc[UR8][R8.64], R15 ;  /* 0x0000000f08007986 */ /* 0x0007e4000c101908 */
.L_x_69:
[----:B------:R-:W-:Y:S05]  /*36e0*/  BRA.U !UP1, `(.L_x_68) ;  /* 0x0000000109a87547 */ /* 0x000fea000b800000 */
[----:B------:R-:W-:Y:S02]  /*36f0*/  UISETP.NE.AND UP0, UPT, UR13, 0x1, UPT ;  /* 0x000000010d00788c */ /* 0x000fe4000bf05270 */
[----:B------:R-:W-:-:S04]  /*3700*/  ULOP3.LUT UR4, UR5, 0x1, URZ, 0xc0, !UPT ;  /* 0x0000000105047892 */ /* 0x000fc8000f8ec0ff */
[----:B------:R-:W-:-:S03]  /*3710*/  UISETP.NE.U32.AND UP1, UPT, UR4, 0x1, UPT ;  /* 0x000000010400788c */ /* 0x000fc6000bf25070 */
[----:B------:R-:W-:Y:S08]  /*3720*/  BRA.U !UP0, `(.L_x_70) ;  /* 0x00000001085c7547 */ /* 0x000ff0000b800000 */
[----:B------:R-:W4:Y:S01]  /*3730*/  S2UR UR6, SR_CgaCtaId ;  /* 0x00000000000679c3 */ /* 0x000f220000008800 */
[C---:B0--3--:R-:W-:Y:S01]  /*3740*/  IMAD R4, R10.reuse, UR10, RZ ;  /* 0x0000000a0a047c24 */ /* 0x049fe2000f8e02ff */
[----:B------:R-:W-:Y:S01]  /*3750*/  UMOV UR4, 0x400 ;  /* 0x0000040000047882 */ /* 0x000fe20000000000 */
[----:B------:R-:W-:Y:S01]  /*3760*/  IADD3 R10, PT, PT, R10, 0x2, RZ ;  /* 0x000000020a0a7810 */ /* 0x000fe20007ffe0ff */
[----:B------:R-:W-:Y:S02]  /*3770*/  UIADD3 UR4, UPT, UPT, UR4, 0x1010, URZ ;  /* 0x0000101004047890 */ /* 0x000fe4000fffe0ff */
[C---:B--2---:R-:W-:Y:S02]  /*3780*/  IADD3 R6, PT, PT, R4.reuse, UR10, RZ ;  /* 0x0000000a04067c10 */ /* 0x044fe4000fffe0ff */
[C---:B------:R-:W-:Y:S02]  /*3790*/  LEA R2, R4.reuse, R27, 0x5 ;  /* 0x0000001b04027211 */ /* 0x040fe400078e28ff */
[----:B------:R-:W-:Y:S01]  /*37a0*/  IADD3 R5, PT, PT, R4, R20, RZ ;  /* 0x0000001404057210 */ /* 0x000fe20007ffe0ff */
[----:B------:R-:W-:-:S03]  /*37b0*/  IMAD R3, R6, 0x20, R27 ;  /* 0x0000002006037824 */ /* 0x000fc600078e021b */
[----:B------:R-:W-:Y:S01]  /*37c0*/  IADD3 R9, PT, PT, R5, UR10, RZ ;  /* 0x0000000a05097c10 */ /* 0x000fe2000fffe0ff */
[----:B----4-:R-:W-:-:S06]  /*37d0*/  ULEA UR4, UR6, UR4, 0x18 ;  /* 0x0000000406047291 */ /* 0x010fcc000f8ec0ff */
[----:B------:R-:W-:Y:S02]  /*37e0*/  LEA R6, R2, UR4, 0x2 ;  /* 0x0000000402067c11 */ /* 0x000fe4000f8e10ff */
[----:B------:R-:W-:Y:S02]  /*37f0*/  LEA R8, R3, UR4, 0x2 ;  /* 0x0000000403087c11 */ /* 0x000fe4000f8e10ff */
[----:B------:R-:W0:Y:S01]  /*3800*/  LDC.64 R2, c[0x0][0x380] ;  /* 0x0000e000ff027b82 */ /* 0x000e220000000a00 */
[----:B------:R-:W2:Y:S01]  /*3810*/  LDS R7, [R6] ;  /* 0x0000000006077984 */ /* 0x000ea20000000800 */
[----:B------:R-:W3:Y:S03]  /*3820*/  LDCU UR4, c[0x0][0x388] ;  /* 0x00007100ff0477ac */ /* 0x000ee60008000800 */
[----:B-1----:R-:W1:Y:S01]  /*3830*/  LDS R11, [R8] ;  /* 0x00000000080b7984 */ /* 0x002e620000000800 */
[----:B---3--:R-:W-:-:S02]  /*3840*/  IMAD R5, R5, UR4, R0 ;  /* 0x0000000405057c24 */ /* 0x008fc4000f8e0200 */
[----:B------:R-:W-:Y:S02]  /*3850*/  IMAD R9, R9, UR4, R0 ;  /* 0x0000000409097c24 */ /* 0x000fe4000f8e0200 */
[----:B0-----:R-:W-:-:S04]  /*3860*/  IMAD.WIDE R4, R5, 0x4, R2 ;  /* 0x0000000405047825 */ /* 0x001fc800078e0202 */
[----:B------:R-:W-:Y:S01]  /*3870*/  IMAD.WIDE R2, R9, 0x4, R2 ;  /* 0x0000000409027825 */ /* 0x000fe200078e0202 */
[----:B--2---:R4:W-:Y:S04]  /*3880*/  STG.E desc[UR8][R4.64], R7 ;  /* 0x0000000704007986 */ /* 0x0049e8000c101908 */
[----:B-1----:R4:W-:Y:S02]  /*3890*/  STG.E desc[UR8][R2.64], R11 ;  /* 0x0000000b02007986 */ /* 0x0029e4000c101908 */
.L_x_70:
[----:B------:R-:W-:Y:S05]  /*38a0*/  BRA.U UP1, `(.L_x_68) ;  /* 0x0000000101387547 */ /* 0x000fea000b800000 */
[----:B------:R-:W5:Y:S01]  /*38b0*/  S2UR UR6, SR_CgaCtaId ;  /* 0x00000000000679c3 */ /* 0x000f620000008800 */
[----:B------:R-:W-:Y:S01]  /*38c0*/  UMOV UR4, 0x400 ;  /* 0x0000040000047882 */ /* 0x000fe20000000000 */
[----:B------:R-:W-:Y:S01]  /*38d0*/  IMAD R10, R10, UR10, RZ ;  /* 0x0000000a0a0a7c24 */ /* 0x000fe2000f8e02ff */
[----:B------:R-:W-:-:S03]  /*38e0*/  UIADD3 UR4, UPT, UPT, UR4, 0x1010, URZ ;  /* 0x0000101004047890 */ /* 0x000fc6000fffe0ff */
[C---:B---34-:R-:W-:Y:S01]  /*38f0*/  IMAD R2, R10.reuse, 0x20, R27 ;  /* 0x000000200a027824 */ /* 0x058fe200078e021b */
[----:B0-2---:R-:W-:Y:S01]  /*3900*/  IADD3 R5, PT, PT, R10, R20, RZ ;  /* 0x000000140a057210 */ /* 0x005fe20007ffe0ff */
[----:B-----5:R-:W-:-:S06]  /*3910*/  ULEA UR4, UR6, UR4, 0x18 ;  /* 0x0000000406047291 */ /* 0x020fcc000f8ec0ff */
[----:B------:R-:W-:Y:S02]  /*3920*/  LEA R4, R2, UR4, 0x2 ;  /* 0x0000000402047c11 */ /* 0x000fe4000f8e10ff */
[----:B------:R-:W0:Y:S03]  /*3930*/  LDC.64 R2, c[0x0][0x380] ;  /* 0x0000e000ff027b82 */ /* 0x000e260000000a00 */
[----:B------:R-:W2:Y:S01]  /*3940*/  LDS R7, [R4] ;  /* 0x0000000004077984 */ /* 0x000ea20000000800 */
[----:B------:R-:W3:Y:S02]  /*3950*/  LDCU UR4, c[0x0][0x388] ;  /* 0x00007100ff0477ac */ /* 0x000ee40008000800 */
[----:B---3--:R-:W-:-:S04]  /*3960*/  IMAD R5, R5, UR4, R0 ;  /* 0x0000000405057c24 */ /* 0x008fc8000f8e0200 */
[----:B0-----:R-:W-:-:S05]  /*3970*/  IMAD.WIDE R2, R5, 0x4, R2 ;  /* 0x0000000405027825 */ /* 0x001fca00078e0202 */
[----:B--2---:R0:W-:Y:S02]  /*3980*/  STG.E desc[UR8][R2.64], R7 ;  /* 0x0000000702007986 */ /* 0x0041e4000c101908 */
.L_x_68:
[----:B------:R-:W-:Y:S01]  /*3990*/  BAR.SYNC.DEFER_BLOCKING 0x0 ;  /* 0x0000000000007b1d */ /* 0x000fe20000010000 */
[----:B------:R-:W-:-:S13]  /*39a0*/  ISETP.NE.AND P0, PT, R23, UR5, PT ;  /* 0x0000000517007c0c */ /* 0x000fda000bf05270 */
[----:B------:R-:W-:Y:S05]  /*39b0*/  @P0 BRA `(.L_x_71) ;  /* 0xffffffc400f00947 */ /* 0x000fea000383ffff */
.L_x_0:
[----:B------:R-:W5:Y:S02]  /*39c0*/  LDCU UR4, c[0x0][0x388] ;  /* 0x00007100ff0477ac */ /* 0x000f640008000800 */
[----:B-----5:R-:W-:-:S09]  /*39d0*/  UISETP.GE.AND UP0, UPT, UR4, 0x40, UPT ;  /* 0x000000400400788c */ /* 0x020fd2000bf06270 */
[----:B------:R-:W-:Y:S05]  /*39e0*/  BRA.U !UP0, `(.L_x_72) ;  /* 0x0000000508dc7547 */ /* 0x000fea000b800000 */
[----:B------:R-:W1:Y:S01]  /*39f0*/  S2R R0, SR_TID.X ;  /* 0x0000000000007919 */ /* 0x000e620000002100 */
[----:B------:R-:W-:Y:S01]  /*3a00*/  UIADD3 UR13, UPT, UPT, UR5, -0x1, URZ ;  /* 0xffffffff050d7890 */ /* 0x000fe2000fffe0ff */
[----:B0--34-:R-:W-:Y:S01]  /*3a10*/  PRMT R4, RZ, 0x7610, R4 ;  /* 0x00007610ff047816 */ /* 0x019fe20000000004 */
[----:B------:R-:W0:Y:S01]  /*3a20*/  LDC R3, c[0x0][0x360] ;  /* 0x0000d800ff037b82 */ /* 0x000e220000000800 */
[----:B------:R-:W3:Y:S01]  /*3a30*/  S2R R2, SR_TID.Y ;  /* 0x0000000000027919 */ /* 0x000ee20000002200 */
[----:B------:R-:W-:Y:S01]  /*3a40*/  UISETP.LT.AND UP0, UPT, UR13, 0x1, UPT ;  /* 0x000000010d00788c */ /* 0x000fe2000bf01270 */
[----:B--2---:R-:W-:Y:S01]  /*3a50*/  PRMT R5, RZ, 0x7610, R5 ;  /* 0x00007610ff057816 */ /* 0x004fe20000000005 */
[----:B------:R-:W2:Y:S01]  /*3a60*/  LDCU UR12, c[0x0][0x364] ;  /* 0x00006c80ff0c77ac */ /* 0x000ea20008000800 */
[----:B------:R-:W-:Y:S02]  /*3a70*/  UIADD3 UR11, UPT, UPT, UR5, -0x2, URZ ;  /* 0xfffffffe050b7890 */ /* 0x000fe4000fffe0ff */
[----:B------:R-:W-:Y:S01]  /*3a80*/  USEL UR10, UR13, 0x1, !UP0 ;  /* 0x000000010d0a7887 */ /* 0x000fe2000c000000 */
[----:B------:R-:W-:-:S11]  /*3a90*/  UMOV UR4, URZ ;  /* 0x000000ff00047c82 */ /* 0x000fd60008000000 */
.L_x_78:
[----:B------:R-:W-:Y:S02]  /*3aa0*/  UIADD3 UR6, UPT, UPT, UR4, 0x1, URZ ;  /* 0x0000000104067890 */ /* 0x000fe4000fffe0ff */
[----:B------:R-:W-:Y:S02]  /*3ab0*/  UMOV UR7, UR4 ;  /* 0x0000000400077c82 */ /* 0x000fe40008000000 */
[----:B------:R-:W-:Y:S02]  /*3ac0*/  UISETP.GE.AND UP1, UPT, UR6, UR5, UPT ;  /* 0x000000050600728c */ /* 0x000fe4000bf26270 */
[----:B------:R-:W-:Y:S02]  /*3ad0*/  UISETP.NE.AND UP0, UPT, UR6, UR10, UPT ;  /* 0x0000000a0600728c */ /* 0x000fe4000bf05270 */
[----:B------:R-:W-:-:S05]  /*3ae0*/  UMOV UR4, UR6 ;  /* 0x0000000600047c82 */ /* 0x000fca0008000000 */
[----:B012-4-:R-:W-:Y:S05]  /*3af0*/  BRA.U UP1, `(.L_x_73) ;  /* 0x00000005018c7547 */ /* 0x017fea000b800000 */
[----:B------:R-:W-:Y:S01]  /*3b00*/  MOV R29, UR7 ;  /* 0x00000007001d7c02 */ /* 0x000fe20008000f00 */
[----:B------:R-:W1:Y:S03]  /*3b10*/  LDCU UR6, c[0x0][0x388] ;  /* 0x00007100ff0677ac */ /* 0x000e660008000800 */
[C---:B------:R-:W-:Y:S01]  /*3b20*/  IADD3 R6, PT, PT, -R29.reuse, UR11, RZ ;  /* 0x0000000b1d067c10 */ /* 0x040fe2000fffe1ff */
[----:B--23--:R-:W-:Y:S01]  /*3b30*/  IMAD R7, R29, UR12, R2 ;  /* 0x0000000c1d077c24 */ /* 0x00cfe2000f8e0202 */
[----:B------:R-:W-:Y:S02]  /*3b40*/  UIADD3 UR7, UPT, UPT, UR13, -UR7, URZ ;  /* 0x800000070d077290 */ /* 0x000fe4000fffe0ff */
[----:B------:R-:W-:Y:S02]  /*3b50*/  ISETP.GE.U32.AND P0, PT, R6, 0x7, PT ;  /* 0x000000070600780c */ /* 0x000fe40003f06070 */
[----:B------:R-:W-:Y:S01]  /*3b60*/  MOV R6, UR4 ;  /* 0x0000000400067c02 */ /* 0x000fe20008000f00 */
[----:B-1----:R-:W-:-:S10]  /*3b70*/  IMAD R8, R7, UR6, R0 ;  /* 0x0000000607087c24 */ /* 0x002fd4000f8e0200 */
[----:B------:R-:W-:Y:S05]  /*3b80*/  @!P0 BRA `(.L_x_74) ;  /* 0x0000000000bc8947 */ /* 0x000fea0003800000 */
[----:B------:R-:W1:Y:S01]  /*3b90*/  LDC.64 R14, c[0x0][0x380] ;  /* 0x0000e000ff0e7b82 */ /* 0x000e620000000a00 */
[C---:B------:R-:W-:Y:S01]  /*3ba0*/  IADD3 R12, PT, PT, R29.reuse, 0x3, RZ ;  /* 0x000000031d0c7810 */ /* 0x040fe20007ffe0ff */
[C---:B------:R-:W-:Y:S01]  /*3bb0*/  VIADD R10, R29.reuse, 0x2 ;  /* 0x000000021d0a7836 */ /* 0x040fe20000000000 */
[C---:B------:R-:W-:Y:S01]  /*3bc0*/  IADD3 R7, PT, PT, R29.reuse, 0x4, RZ ;  /* 0x000000041d077810 */ /* 0x040fe20007ffe0ff */
[C---:B------:R-:W-:Y:S01]  /*3bd0*/  VIADD R11, R29.reuse, 0x6 ;  /* 0x000000061d0b7836 */ /* 0x040fe20000000000 */
[C---:B------:R-:W-:Y:S01]  /*3be0*/  IADD3 R9, PT, PT, R29.reuse, 0x5, RZ ;  /* 0x000000051d097810 */ /* 0x040fe20007ffe0ff */
[----:B------:R-:W-:Y:S01]  /*3bf0*/  ULOP3.LUT UR6, UR7, 0xfffffff8, URZ, 0xc0, !UPT ;  /* 0xfffffff807067892 */ /* 0x000fe2000f8ec0ff */
[----:B------:R-:W-:Y:S01]  /*3c00*/  IADD3 R13, PT, PT, R29, 0x7, RZ ;  /* 0x000000071d0d7810 */ /* 0x000fe20007ffe0ff */
[--C-:B0-----:R-:W-:Y:S01]  /*3c10*/  IMAD R6, R3, UR4, R8.reuse ;  /* 0x0000000403067c24 */ /* 0x101fe2000f8e0208 */
[----:B------:R-:W-:Y:S01]  /*3c20*/  IADD3 R28, PT, PT, R29, 0x8, RZ ;  /* 0x000000081d1c7810 */ /* 0x000fe20007ffe0ff */
[-CC-:B------:R-:W-:Y:S01]  /*3c30*/  IMAD R10, R10, R3.reuse, R8.reuse ;  /* 0x000000030a0a7224 */ /* 0x180fe200078e0208 */
[----:B------:R-:W-:Y:S01]  /*3c40*/  UIADD3 UR6, UPT, UPT, -UR6, URZ, URZ ;  /* 0x000000ff06067290 */ /* 0x000fe2000fffe1ff */
[----:B------:R-:W-:-:S02]  /*3c50*/  IMAD R12, R12, R3, R8 ;  /* 0x000000030c0c7224 */ /* 0x000fc400078e0208 */
[-CC-:B------:R-:W-:Y:S02]  /*3c60*/  IMAD R7, R7, R3.reuse, R8.reuse ;  /* 0x0000000307077224 */ /* 0x180fe400078e0208 */
[-CC-:B------:R-:W-:Y:S02]  /*3c70*/  IMAD R9, R9, R3.reuse, R8.reuse ;  /* 0x0000000309097224 */ /* 0x180fe400078e0208 */
[-CC-:B------:R-:W-:Y:S02]  /*3c80*/  IMAD R11, R11, R3.reuse, R8.reuse ;  /* 0x000000030b0b7224 */ /* 0x180fe400078e0208 */
[-CC-:B------:R-:W-:Y:S02]  /*3c90*/  IMAD R13, R13, R3.reuse, R8.reuse ;  /* 0x000000030d0d7224 */ /* 0x180fe400078e0208 */
[----:B------:R-:W-:-:S07]  /*3ca0*/  IMAD R28, R28, R3, R8 ;  /* 0x000000031c1c7224 */ /* 0x000fce00078e0208 */
.L_x_75:
[--C-:B01----:R-:W-:Y:S01]  /*3cb0*/  IMAD.WIDE.U32 R32, R6, 0x4, R14.reuse ;  /* 0x0000000406207825 */ /* 0x103fe200078e000e */
[----:B------:R-:W-:Y:S01]  /*3cc0*/  UIADD3 UR6, UPT, UPT, UR6, 0x8, URZ ;  /* 0x0000000806067890 */ /* 0x000fe2000fffe0ff */
[----:B------:R-:W-:Y:S02]  /*3cd0*/  IADD3 R29, PT, PT, R29, 0x8, RZ ;  /* 0x000000081d1d7810 */ /* 0x000fe40007ffe0ff */
[--C-:B------:R-:W-:Y:S01]  /*3ce0*/  IMAD.WIDE.U32 R30, R10, 0x4, R14.reuse ;  /* 0x000000040a1e7825 */ /* 0x100fe200078e000e */
[----:B------:R0:W-:Y:S01]  /*3cf0*/  STG.E desc[UR8][R32.64], RZ ;  /* 0x000000ff20007986 */ /* 0x0001e2000c101908 */
[----:B------:R-:W-:Y:S01]  /*3d00*/  UISETP.NE.AND UP1, UPT, UR6, URZ, UPT ;  /* 0x000000ff0600728c */ /* 0x000fe2000bf25270 */
[C---:B------:R-:W-:Y:S01]  /*3d10*/  LEA R10, R3.reuse, R10, 0x3 ;  /* 0x0000000a030a7211 */ /* 0x040fe200078e18ff */
[----:B------:R-:W-:Y:S01]  /*3d20*/  IMAD.WIDE.U32 R26, R12, 0x4, R14 ;  /* 0x000000040c1a7825 */ /* 0x000fe200078e000e */
[----:B------:R0:W-:Y:S01]  /*3d30*/  STG.E desc[UR8][R30.64], RZ ;  /* 0x000000ff1e007986 */ /* 0x0001e2000c101908 */
[----:B------:R-:W-:-:S02]  /*3d40*/  LEA R12, R3, R12, 0x3 ;  /* 0x0000000c030c7211 */ /* 0x000fc400078e18ff */
[--C-:B------:R-:W-:Y:S01]  /*3d50*/  IMAD.WIDE.U32 R24, R7, 0x4, R14.reuse ;  /* 0x0000000407187825 */ /* 0x100fe200078e000e */
[----:B------:R0:W-:Y:S01]  /*3d60*/  STG.E desc[UR8][R26.64], RZ ;  /* 0x000000ff1a007986 */ /* 0x0001e2000c101908 */
[----:B------:R-:W-:Y:S02]  /*3d70*/  LEA R7, R3, R7, 0x3 ;  /* 0x0000000703077211 */ /* 0x000fe400078e18ff */
[--C-:B------:R-:W-:Y:S01]  /*3d80*/  IMAD.WIDE.U32 R16, R9, 0x4, R14.reuse ;  /* 0x0000000409107825 */ /* 0x100fe200078e000e */
[----:B------:R0:W-:Y:S03]  /*3d90*/  STG.E desc[UR8][R24.64], RZ ;  /* 0x000000ff18007986 */ /* 0x0001e6000c101908 */
[----:B------:R-:W-:Y:S01]  /*3da0*/  IMAD.WIDE.U32 R18, R11, 0x4, R14 ;  /* 0x000000040b127825 */ /* 0x000fe200078e000e */
[----:B------:R0:W-:Y:S01]  /*3db0*/  STG.E desc[UR8][R16.64], RZ ;  /* 0x000000ff10007986 */ /* 0x0001e2000c101908 */
[----:B------:R-:W-:-:S02]  /*3dc0*/  LEA R11, R3, R11, 0x3 ;  /* 0x0000000b030b7211 */ /* 0x000fc400078e18ff */
[--C-:B------:R-:W-:Y:S01]  /*3dd0*/  IMAD.WIDE.U32 R20, R13, 0x4, R14.reuse ;  /* 0x000000040d147825 */ /* 0x100fe200078e000e */
[----:B------:R0:W-:Y:S01]  /*3de0*/  STG.E desc[UR8][R18.64], RZ ;  /* 0x000000ff12007986 */ /* 0x0001e2000c101908 */
[C---:B------:R-:W-:Y:S02]  /*3df0*/  LEA R13, R3.reuse, R13, 0x3 ;  /* 0x0000000d030d7211 */ /* 0x040fe400078e18ff */
[----:B------:R-:W-:Y:S01]  /*3e00*/  IMAD.WIDE.U32 R22, R28, 0x4, R14 ;  /* 0x000000041c167825 */ /* 0x000fe200078e000e */
[----:B------:R0:W-:Y:S01]  /*3e10*/  STG.E desc[UR8][R20.64], RZ ;  /* 0x000000ff14007986 */ /* 0x0001e2000c101908 */
[C---:B------:R-:W-:Y:S02]  /*3e20*/  LEA R28, R3.reuse, R28, 0x3 ;  /* 0x0000001c031c7211 */ /* 0x040fe400078e18ff */
[C---:B------:R-:W-:Y:S01]  /*3e30*/  IMAD R6, R3.reuse, 0x8, R6 ;  /* 0x0000000803067824 */ /* 0x040fe200078e0206 */
[----:B------:R0:W-:Y:S01]  /*3e40*/  STG.E desc[UR8][R22.64], RZ ;  /* 0x000000ff16007986 */ /* 0x0001e2000c101908 */
[----:B------:R-:W-:Y:S01]  /*3e50*/  IMAD R9, R3, 0x8, R9 ;  /* 0x0000000803097824 */ /* 0x000fe200078e0209 */
[----:B------:R-:W-:Y:S06]  /*3e60*/  BRA.U UP1, `(.L_x_75) ;  /* 0xfffffffd01907547 */ /* 0x000fec000b83ffff */
[----:B------:R-:W-:-:S07]  /*3e70*/  VIADD R6, R29, 0x1 ;  /* 0x000000011d067836 */ /* 0x000fce0000000000 */
.L_x_74:
[----:B------:R-:W-:-:S09]  /*3e80*/  ULOP3.LUT UP1, URZ, UR7, 0x7, URZ, 0xc0, !UPT ;  /* 0x0000000707ff7892 */ /* 0x000fd2000f82c0ff */
[----:B------:R-:W-:Y:S05]  /*3e90*/  BRA.U !UP1, `(.L_x_73) ;  /* 0x0000000109a47547 */ /* 0x000fea000b800000 */
[----:B------:R-:W-:-:S04]  /*3ea0*/  LOP3.LUT R7, RZ, R5, RZ, 0x33, !PT ;  /* 0x00000005ff077212 */ /* 0x000fc800078e33ff */
[----:B------:R-:W-:-:S04]  /*3eb0*/  IADD3 R7, PT, PT, R7, UR5, RZ ;  /* 0x0000000507077c10 */ /* 0x000fc8000fffe0ff */
[----:B------:R-:W-:-:S04]  /*3ec0*/  LOP3.LUT R7, R7, 0x7, RZ, 0xc0, !PT ;  /* 0x0000000707077812 */ /* 0x000fc800078ec0ff */
[C---:B------:R-:W-:Y:S02]  /*3ed0*/  IADD3 R9, PT, PT, R7.reuse, -0x1, RZ ;  /* 0xffffffff07097810 */ /* 0x040fe40007ffe0ff */
[----:B------:R-:W-:Y:S02]  /*3ee0*/  LOP3.LUT P1, RZ, R7, 0x3, RZ, 0xc0, !PT ;  /* 0x0000000307ff7812 */ /* 0x000fe4000782c0ff */
[----:B------:R-:W-:-:S13]  /*3ef0*/  ISETP.GE.U32.AND P0, PT, R9, 0x3, PT ;  /* 0x000000030900780c */ /* 0x000fda0003f06070 */
[----:B------:R-:W-:Y:S05]  /*3f00*/  @!P0 BRA `(.L_x_76) ;  /* 0x0000000000388947 */ /* 0x000fea0003800000 */
[----:B------:R-:W1:Y:S01]  /*3f10*/  LDC.64 R10, c[0x0][0x380] ;  /* 0x0000e000ff0a7b82 */ /* 0x000e620000000a00 */
[C---:B0-----:R-:W-:Y:S01]  /*3f20*/  IMAD R12, R6.reuse, R3, R8 ;  /* 0x00000003060c7224 */ /* 0x041fe200078e0208 */
[----:B------:R-:W-:-:S04]  /*3f30*/  IADD3 R6, PT, PT, R6, 0x4, RZ ;  /* 0x0000000406067810 */ /* 0x000fc80007ffe0ff */
[----:B------:R-:W-:-:S05]  /*3f40*/  IADD3 R14, PT, PT, R12, R3, RZ ;  /* 0x000000030c0e7210 */ /* 0x000fca0007ffe0ff */
[----:B------:R-:W-:-:S05]  /*3f50*/  IMAD.IADD R16, R14, 0x1, R3 ;  /* 0x000000010e107824 */ /* 0x000fca00078e0203 */
[----:B------:R-:W-:Y:S01]  /*3f60*/  IADD3 R7, PT, PT, R16, R3, RZ ;  /* 0x0000000310077210 */ /* 0x000fe20007ffe0ff */
[----:B-1----:R-:W-:-:S04]  /*3f70*/  IMAD.WIDE.U32 R12, R12, 0x4, R10 ;  /* 0x000000040c0c7825 */ /* 0x002fc800078e000a */
[--C-:B------:R-:W-:Y:S01]  /*3f80*/  IMAD.WIDE.U32 R14, R14, 0x4, R10.reuse ;  /* 0x000000040e0e7825 */ /* 0x100fe200078e000a */
[----:B------:R1:W-:Y:S03]  /*3f90*/  STG.E desc[UR8][R12.64], RZ ;  /* 0x000000ff0c007986 */ /* 0x0003e6000c101908 */
[--C-:B------:R-:W-:Y:S01]  /*3fa0*/  IMAD.WIDE.U32 R16, R16, 0x4, R10.reuse ;  /* 0x0000000410107825 */ /* 0x100fe200078e000a */
[----:B------:R1:W-:Y:S03]  /*3fb0*/  STG.E desc[UR8][R14.64], RZ ;  /* 0x000000ff0e007986 */ /* 0x0003e6000c101908 */
[----:B------:R-:W-:Y:S01]  /*3fc0*/  IMAD.WIDE.U32 R10, R7, 0x4, R10 ;  /* 0x00000004070a7825 */ /* 0x000fe200078e000a */
[----:B------:R1:W-:Y:S04]  /*3fd0*/  STG.E desc[UR8][R16.64], RZ ;  /* 0x000000ff10007986 */ /* 0x0003e8000c101908 */
[----:B------:R1:W-:Y:S02]  /*3fe0*/  STG.E desc[UR8][R10.64], RZ ;  /* 0x000000ff0a007986 */ /* 0x0003e4000c101908 */
.L_x_76:
[----:B------:R-:W-:Y:S05]  /*3ff0*/  @!P1 BRA `(.L_x_73) ;  /* 0x00000000004c9947 */ /* 0x000fea0003800000 */
[----:B------:R-:W-:-:S04]  /*4000*/  LOP3.LUT R7, R4, 0x3, RZ, 0x3c, !PT ;  /* 0x0000000304077812 */ /* 0x000fc800078e3cff */
[----:B------:R-:W-:-:S04]  /*4010*/  IADD3 R7, PT, PT, R7, UR5, RZ ;  /* 0x0000000507077c10 */ /* 0x000fc8000fffe0ff */
[C---:B------:R-:W-:Y:S02]  /*4020*/  LOP3.LUT R9, R7.reuse, 0x1, RZ, 0xc0, !PT ;  /* 0x0000000107097812 */ /* 0x040fe400078ec0ff */
[----:B------:R-:W-:Y:S02]  /*4030*/  LOP3.LUT R7, R7, 0x3, RZ, 0xc0, !PT ;  /* 0x0000000307077812 */ /* 0x000fe400078ec0ff */
[----:B------:R-:W-:Y:S02]  /*4040*/  ISETP.NE.U32.AND P1, PT, R9, 0x1, PT ;  /* 0x000000010900780c */ /* 0x000fe40003f25070 */
[----:B------:R-:W-:-:S11]  /*4050*/  ISETP.NE.AND P0, PT, R7, 0x1, PT ;  /* 0x000000010700780c */ /* 0x000fd60003f05270 */
[----:B-1----:R-:W1:Y:S02]  /*4060*/  @!P1 LDC.64 R10, c[0x0][0x380] ;  /* 0x0000e000ff0a9b82 */ /* 0x002e640000000a00 */
[----:B------:R-:W-:Y:S05]  /*4070*/  @!P0 BRA `(.L_x_77) ;  /* 0x0000000000208947 */ /* 0x000fea0003800000 */
[----:B------:R-:W2:Y:S01]  /*4080*/  LDC.64 R12, c[0x0][0x380] ;  /* 0x0000e000ff0c7b82 */ /* 0x000ea20000000a00 */
[C---:B0-----:R-:W-:Y:S01]  /*4090*/  IMAD R14, R6.reuse, R3, R8 ;  /* 0x00000003060e7224 */ /* 0x041fe200078e0208 */
[----:B------:R-:W-:-:S03]  /*40a0*/  IADD3 R6, PT, PT, R6, 0x2, RZ ;  /* 0x0000000206067810 */ /* 0x000fc60007ffe0ff */
[C---:B------:R-:W-:Y:S02]  /*40b0*/  IMAD.IADD R7, R14.reuse, 0x1, R3 ;  /* 0x000000010e077824 */ /* 0x040fe400078e0203 */
[----:B--2---:R-:W-:-:S04]  /*40c0*/  IMAD.WIDE.U32 R14, R14, 0x4, R12 ;  /* 0x000000040e0e7825 */ /* 0x004fc800078e000c */
[----:B------:R-:W-:Y:S01]  /*40d0*/  IMAD.WIDE.U32 R12, R7, 0x4, R12 ;  /* 0x00000004070c7825 */ /* 0x000fe200078e000c */
[----:B------:R2:W-:Y:S04]  /*40e0*/  STG.E desc[UR8][R14.64], RZ ;  /* 0x000000ff0e007986 */ /* 0x0005e8000c101908 */
[----:B------:R2:W-:Y:S02]  /*40f0*/  STG.E desc[UR8][R12.64], RZ ;  /* 0x000000ff0c007986 */ /* 0x0005e4000c101908 */
.L_x_77:
[----:B0-----:R-:W-:-:S04]  /*4100*/  @!P1 IMAD R7, R3, R6, R8 ;  /* 0x0000000603079224 */ /* 0x001fc800078e0208 */
[----:B-1----:R-:W-:-:S05]  /*4110*/  @!P1 IMAD.WIDE.U32 R10, R7, 0x4, R10 ;  /* 0x00000004070a9825 */ /* 0x002fca00078e000a */
[----:B------:R4:W-:Y:S02]  /*4120*/  @!P1 STG.E desc[UR8][R10.64], RZ ;  /* 0x000000ff0a009986 */ /* 0x0009e4000c101908 */
.L_x_73:
[----:B------:R-:W-:Y:S02]  /*4130*/  IADD3 R5, PT, PT, R5, 0x1, RZ ;  /* 0x0000000105057810 */ /* 0x000fe40007ffe0ff */
[----:B------:R-:W-:Y:S01]  /*4140*/  IADD3 R4, PT, PT, R4, 0x1, RZ ;  /* 0x0000000104047810 */ /* 0x000fe20007ffe0ff */
[----:B------:R-:W-:Y:S06]  /*4150*/  BRA.U UP0, `(.L_x_78) ;  /* 0xfffffff900507547 */ /* 0x000fec000b83ffff */
.L_x_72:
[----:B------:R-:W-:Y:S06]  /*4160*/  BAR.SYNC.DEFER_BLOCKING 0x0 ;  /* 0x0000000000007b1d */ /* 0x000fec0000010000 */
[----:B--2---:R-:W-:Y:S05]  /*4170*/  EXIT ;  /* 0x000000000000794d */ /* 0x004fea0003800000 */
        .weak           $__internal_0_$__cuda_sm20_sqrt_rn_f32_slowpath
        .type           $__internal_0_$__cuda_sm20_sqrt_rn_f32_slowpath,@function
        .size           $__internal_0_$__cuda_sm20_sqrt_rn_f32_slowpath,($__internal_1_$__cuda_sm3x_div_rn_noftz_f32_slowpath - $__internal_0_$__cuda_sm20_sqrt_rn_f32_slowpath)
$__internal_0_$__cuda_sm20_sqrt_rn_f32_slowpath:
[----:B------:R-:W-:-:S13]  /*4180*/  LOP3.LUT P0, RZ, R2, 0x7fffffff, RZ, 0xc0, !PT ;  /* 0x7fffffff02ff7812 */ /* 0x000fda000780c0ff */
[----:B------:R-:W-:Y:S01]  /*4190*/  @!P0 IMAD.MOV.U32 R4, RZ, RZ, R2 ;  /* 0x000000ffff048224 */ /* 0x000fe200078e0002 */
[----:B------:R-:W-:Y:S06]  /*41a0*/  @!P0 BRA `(.L_x_79) ;  /* 0x0000000000408947 */ /* 0x000fec0003800000 */
[----:B------:R-:W-:-:S13]  /*41b0*/  FSETP.GEU.FTZ.AND P0, PT, R2, RZ, PT ;  /* 0x000000ff0200720b */ /* 0x000fda0003f1e000 */
[----:B------:R-:W-:Y:S01]  /*41c0*/  @!P0 MOV R4, 0x7fffffff ;  /* 0x7fffffff00048802 */ /* 0x000fe20000000f00 */
[----:B------:R-:W-:Y:S06]  /*41d0*/  @!P0 BRA `(.L_x_79) ;  /* 0x0000000000348947 */ /* 0x000fec0003800000 */
[----:B------:R-:W-:-:S13]  /*41e0*/  FSETP.GTU.FTZ.AND P0, PT, |R2|, +INF , PT ;  /* 0x7f8000000200780b */ /* 0x000fda0003f1c200 */
[----:B------:R-:W-:Y:S01]  /*41f0*/  @P0 FADD.FTZ R4, R2, 1 ;  /* 0x3f80000002040421 */ /* 0x000fe20000010000 */
[----:B------:R-:W-:Y:S06]  /*4200*/  @P0 BRA `(.L_x_79) ;  /* 0x0000000000280947 */ /* 0x000fec0003800000 */
[----:B------:R-:W-:-:S13]  /*4210*/  FSETP.NEU.FTZ.AND P0, PT, |R2|, +INF , PT ;  /* 0x7f8000000200780b */ /* 0x000fda0003f1d200 */
[----:B------:R-:W-:-:S04]  /*4220*/  @P0 FFMA R5, R2, 1.84467440737095516160e+19, RZ ;  /* 0x5f80000002050823 */ /* 0x000fc800000000ff */
[----:B------:R-:W0:Y:S02]  /*4230*/  @P0 MUFU.RSQ R4, R5 ;  /* 0x0000000500040308 */ /* 0x000e240000001400 */
[----:B0-----:R-:W-:Y:S01]  /*4240*/  @P0 FMUL.FTZ R10, R5, R4 ;  /* 0x00000004050a0220 */ /* 0x001fe20000410000 */
[----:B------:R-:W-:Y:S01]  /*4250*/  @P0 FMUL.FTZ R12, R4, 0.5 ;  /* 0x3f000000040c0820 */ /* 0x000fe20000410000 */
[----:B------:R-:W-:Y:S02]  /*4260*/  @!P0 MOV R4, R2 ;  /* 0x0000000200048202 */ /* 0x000fe40000000f00 */
[----:B------:R-:W-:-:S04]  /*4270*/  @P0 FADD.FTZ R11, -R10, -RZ ;  /* 0x800000ff0a0b0221 */ /* 0x000fc80000010100 */
[----:B------:R-:W-:-:S04]  /*4280*/  @P0 FFMA R11, R10, R11, R5 ;  /* 0x0000000b0a0b0223 */ /* 0x000fc80000000005 */
[----:B------:R-:W-:-:S04]  /*4290*/  @P0 FFMA R11, R11, R12, R10 ;  /* 0x0000000c0b0b0223 */ /* 0x000fc8000000000a */
[----:B------:R-:W-:-:S07]  /*42a0*/  @P0 FMUL.FTZ R4, R11, 2.3283064365386962891e-10 ;  /* 0x2f8000000b040820 */ /* 0x000fce0000410000 */
.L_x_79:
[----:B------:R-:W-:Y:S01]  /*42b0*/  HFMA2 R5, -RZ, RZ, 0, 0 ;  /* 0x00000000ff057431 */ /* 0x000fe200000001ff */
[----:B------:R-:W-:Y:S01]  /*42c0*/  MOV R2, R4 ;  /* 0x0000000400027202 */ /* 0x000fe20000000f00 */
[----:B------:R-:W-:-:S04]  /*42d0*/  IMAD.MOV.U32 R4, RZ, RZ, R13 ;  /* 0x000000ffff047224 */ /* 0x000fc800078e000d */
[----:B------:R-:W-:Y:S05]  /*42e0*/  RET.REL.NODEC R4 `(_Z27right_looking_launch_kernelPfi) ;  /* 0xffffffbc04447950 */ /* 0x000fea0003c3ffff */
        .weak           $__internal_1_$__cuda_sm3x_div_rn_noftz_f32_slowpath
        .type           $__internal_1_$__cuda_sm3x_div_rn_noftz_f32_slowpath,@function
        .size           $__internal_1_$__cuda_sm3x_div_rn_noftz_f32_slowpath,(.L_x_93 - $__internal_1_$__cuda_sm3x_div_rn_noftz_f32_slowpath)
$__internal_1_$__cuda_sm3x_div_rn_noftz_f32_slowpath:
[----:B------:R-:W-:Y:S01]  /*42f0*/  SHF.R.U32.HI R11, RZ, 0x17, R5 ;  /* 0x00000017ff0b7819 */ /* 0x000fe20000011605 */
[----:B------:R-:W-:Y:S01]  /*4300*/  BSSY.RECONVERGENT B0, `(.L_x_80) ;  /* 0x0000062000007945 */ /* 0x000fe20003800200 */
[----:B------:R-:W-:Y:S02]  /*4310*/  SHF.R.U32.HI R18, RZ, 0x17, R4 ;  /* 0x00000017ff127819 */ /* 0x000fe40000011604 */
[----:B------:R-:W-:Y:S02]  /*4320*/  LOP3.LUT R11, R11, 0xff, RZ, 0xc0, !PT ;  /* 0x000000ff0b0b7812 */ /* 0x000fe400078ec0ff */
[----:B------:R-:W-:Y:S02]  /*4330*/  LOP3.LUT R18, R18, 0xff, RZ, 0xc0, !PT ;  /* 0x000000ff12127812 */ /* 0x000fe400078ec0ff */
[----:B------:R-:W-:Y:S02]  /*4340*/  IADD3 R14, PT, PT, R11, -0x1, RZ ;  /* 0xffffffff0b0e7810 */ /* 0x000fe40007ffe0ff */
[----:B------:R-:W-:-:S02]  /*4350*/  IADD3 R13, PT, PT, R18, -0x1, RZ ;  /* 0xffffffff120d7810 */ /* 0x000fc40007ffe0ff */
[----:B------:R-:W-:-:S04]  /*4360*/  ISETP.GT.U32.AND P0, PT, R14, 0xfd, PT ;  /* 0x000000fd0e00780c */ /* 0x000fc80003f04070 */
[----:B------:R-:W-:-:S13]  /*4370*/  ISETP.GT.U32.OR P0, PT, R13, 0xfd, P0 ;  /* 0x000000fd0d00780c */ /* 0x000fda0000704470 */
[----:B------:R-:W-:Y:S01]  /*4380*/  @!P0 IMAD.MOV.U32 R12, RZ, RZ, RZ ;  /* 0x000000ffff0c8224 */ /* 0x000fe200078e00ff */
[----:B------:R-:W-:Y:S06]  /*4390*/  @!P0 BRA `(.L_x_81) ;  /* 0x00000000005c8947 */ /* 0x000fec0003800000 */
[----:B------:R-:W-:Y:S02]  /*43a0*/  FSETP.GTU.FTZ.AND P0, PT, |R4|, +INF , PT ;  /* 0x7f8000000400780b */ /* 0x000fe40003f1c200 */
[----:B------:R-:W-:-:S04]  /*43b0*/  FSETP.GTU.FTZ.AND P1, PT, |R5|, +INF , PT ;  /* 0x7f8000000500780b */ /* 0x000fc80003f3c200 */
[----:B------:R-:W-:-:S13]  /*43c0*/  PLOP3.LUT P0, PT, P0, P1, PT, 0xf8, 0x8f ;  /* 0x00000000008f781c */ /* 0x000fda0000703f70 */
[----:B------:R-:W-:Y:S05]  /*43d0*/  @P0 BRA `(.L_x_82) ;  /* 0x00000004004c0947 */ /* 0x000fea0003800000 */
[----:B------:R-:W-:-:S13]  /*43e0*/  LOP3.LUT P0, RZ, R5, 0x7fffffff, R4, 0xc8, !PT ;  /* 0x7fffffff05ff7812 */ /* 0x000fda000780c804 */
[----:B------:R-:W-:Y:S05]  /*43f0*/  @!P0 BRA `(.L_x_83) ;  /* 0x00000004003c8947 */ /* 0x000fea0003800000 */
[C---:B------:R-:W-:Y:S02]  /*4400*/  FSETP.NEU.FTZ.AND P2, PT, |R4|.reuse, +INF , PT ;  /* 0x7f8000000400780b */ /* 0x040fe40003f5d200 */
[----:B------:R-:W-:Y:S02]  /*4410*/  FSETP.NEU.FTZ.AND P1, PT, |R5|, +INF , PT ;  /* 0x7f8000000500780b */ /* 0x000fe40003f3d200 */
[----:B------:R-:W-:-:S11]  /*4420*/  FSETP.NEU.FTZ.AND P0, PT, |R4|, +INF , PT ;  /* 0x7f8000000400780b */ /* 0x000fd60003f1d200 */
[----:B------:R-:W-:Y:S05]  /*4430*/  @!P1 BRA !P2, `(.L_x_83) ;  /* 0x00000004002c9947 */ /* 0x000fea0005000000 */
[----:B------:R-:W-:-:S04]  /*4440*/  LOP3.LUT P2, RZ, R4, 0x7fffffff, RZ, 0xc0, !PT ;  /* 0x7fffffff04ff7812 */ /* 0x000fc8000784c0ff */
[----:B------:R-:W-:-:S13]  /*4450*/  PLOP3.LUT P1, PT, P1, P2, PT, 0x2f, 0xf2 ;  /* 0x0000000000f2781c */ /* 0x000fda0000f24577 */
[----:B------:R-:W-:Y:S05]  /*4460*/  @P1 BRA `(.L_x_84) ;  /* 0x0000000400181947 */ /* 0x000fea0003800000 */
[----:B------:R-:W-:-:S04]  /*4470*/  LOP3.LUT P1, RZ, R5, 0x7fffffff, RZ, 0xc0, !PT ;  /* 0x7fffffff05ff7812 */ /* 0x000fc8000782c0ff */
[----:B------:R-:W-:-:S13]  /*4480*/  PLOP3.LUT P0, PT, P0, P1, PT, 0x2f, 0xf2 ;  /* 0x0000000000f2781c */ /* 0x000fda0000702577 */
[----:B------:R-:W-:Y:S05]  /*4490*/  @P0 BRA `(.L_x_85) ;  /* 0x0000000400000947 */ /* 0x000fea0003800000 */
[----:B------:R-:W-:Y:S02]  /*44a0*/  ISETP.GE.AND P0, PT, R13, RZ, PT ;  /* 0x000000ff0d00720c */ /* 0x000fe40003f06270 */
[----:B------:R-:W-:-:S11]  /*44b0*/  ISETP.GE.AND P1, PT, R14, RZ, PT ;  /* 0x000000ff0e00720c */ /* 0x000fd60003f26270 */
[----:B------:R-:W-:Y:S01]  /*44c0*/  @P0 MOV R12, RZ ;  /* 0x000000ff000c0202 */ /* 0x000fe20000000f00 */
[----:B------:R-:W-:Y:S01]  /*44d0*/  @!P0 FFMA R4, R4, 1.84467440737095516160e+19, RZ ;  /* 0x5f80000004048823 */ /* 0x000fe200000000ff */
[----:B------:R-:W-:Y:S01]  /*44e0*/  @!P0 MOV R12, 0xffffffc0 ;  /* 0xffffffc0000c8802 */ /* 0x000fe20000000f00 */
[----:B------:R-:W-:-:S03]  /*44f0*/  @!P1 FFMA R5, R5, 1.84467440737095516160e+19, RZ ;  /* 0x5f80000005059823 */ /* 0x000fc600000000ff */
[----:B------:R-:W-:-:S07]  /*4500*/  @!P1 IADD3 R12, PT, PT, R12, 0x40, RZ ;  /* 0x000000400c0c9810 */ /* 0x000fce0007ffe0ff */
.L_x_81:
[----:B------:R-:W-:Y:S01]  /*4510*/  LEA R14, R11, 0xc0800000, 0x17 ;  /* 0xc08000000b0e7811 */ /* 0x000fe200078eb8ff */
[----:B------:R-:W-:Y:S01]  /*4520*/  BSSY.RECONVERGENT B1, `(.L_x_86) ;  /* 0x0000036000017945 */ /* 0x000fe20003800200 */
[----:B------:R-:W-:-:S03]  /*4530*/  IADD3 R18, PT, PT, R18, -0x7f, RZ ;  /* 0xffffff8112127810 */ /* 0x000fc60007ffe0ff */
[----:B------:R-:W-:Y:S02]  /*4540*/  IMAD.IADD R15, R5, 0x1, -R14 ;  /* 0x00000001050f7824 */ /* 0x000fe400078e0a0e */
[----:B------:R-:W-:Y:S02]  /*4550*/  IMAD R4, R18, -0x800000, R4 ;  /* 0xff80000012047824 */ /* 0x000fe400078e0204 */
[----:B------:R-:W0:Y:S01]  /*4560*/  MUFU.RCP R14, R15 ;  /* 0x0000000f000e7308 */ /* 0x000e220000001000 */
[----:B------:R-:W-:-:S04]  /*4570*/  FADD.FTZ R13, -R15, -RZ ;  /* 0x800000ff0f0d7221 */ /* 0x000fc80000010100 */
[----:B0-----:R-:W-:-:S04]  /*4580*/  FFMA R5, R14, R13, 1 ;  /* 0x3f8000000e057423 */ /* 0x001fc8000000000d */
[----:B------:R-:W-:-:S04]  /*4590*/  FFMA R14, R14, R5, R14 ;  /* 0x000000050e0e7223 */ /* 0x000fc8000000000e */
[----:B------:R-:W-:-:S04]  /*45a0*/  FFMA R5, R4, R14, RZ ;  /* 0x0000000e04057223 */ /* 0x000fc800000000ff */
[----:B------:R-:W-:-:S04]  /*45b0*/  FFMA R17, R13, R5, R4 ;  /* 0x000000050d117223 */ /* 0x000fc80000000004 */
[----:B------:R-:W-:-:S04]  /*45c0*/  FFMA R5, R14, R17, R5 ;  /* 0x000000110e057223 */ /* 0x000fc80000000005 */
[----:B------:R-:W-:Y:S01]  /*45d0*/  FFMA R28, R13, R5, R4 ;  /* 0x000000050d1c7223 */ /* 0x000fe20000000004 */
[----:B------:R-:W-:-:S03]  /*45e0*/  IADD3 R13, PT, PT, R18, 0x7f, -R11 ;  /* 0x0000007f120d7810 */ /* 0x000fc60007ffe80b */
[----:B------:R-:W-:Y:S01]  /*45f0*/  FFMA R4, R14, R28, R5 ;  /* 0x0000001c0e047223 */ /* 0x000fe20000000005 */
[----:B------:R-:W-:-:S04]  /*4600*/  IADD3 R13, PT, PT, R13, R12, RZ ;  /* 0x0000000c0d0d7210 */ /* 0x000fc80007ffe0ff */
[----:B------:R-:W-:-:S04]  /*4610*/  SHF.R.U32.HI R11, RZ, 0x17, R4 ;  /* 0x00000017ff0b7819 */ /* 0x000fc80000011604 */
[----:B------:R-:W-:-:S04]  /*4620*/  LOP3.LUT R12, R11, 0xff, RZ, 0xc0, !PT ;  /* 0x000000ff0b0c7812 */ /* 0x000fc800078ec0ff */
[----:B------:R-:W-:-:S05]  /*4630*/  IADD3 R11, PT, PT, R12, R13, RZ ;  /* 0x0000000d0c0b7210 */ /* 0x000fca0007ffe0ff */
[----:B------:R-:W-:-:S05]  /*4640*/  VIADD R12, R11, 0xffffffff ;  /* 0xffffffff0b0c7836 */ /* 0x000fca0000000000 */
[----:B------:R-:W-:-:S13]  /*4650*/  ISETP.GE.U32.AND P0, PT, R12, 0xfe, PT ;  /* 0x000000fe0c00780c */ /* 0x000fda0003f06070 */
[----:B------:R-:W-:Y:S05]  /*4660*/  @!P0 BRA `(.L_x_87) ;  /* 0x0000000000808947 */ /* 0x000fea0003800000 */
[----:B------:R-:W-:-:S13]  /*4670*/  ISETP.GT.AND P0, PT, R11, 0xfe, PT ;  /* 0x000000fe0b00780c */ /* 0x000fda0003f04270 */
[----:B------:R-:W-:Y:S05]  /*4680*/  @P0 BRA `(.L_x_88) ;  /* 0x00000000006c0947 */ /* 0x000fea0003800000 */
[----:B------:R-:W-:-:S13]  /*4690*/  ISETP.GE.AND P0, PT, R11, 0x1, PT ;  /* 0x000000010b00780c */ /* 0x000fda0003f06270 */
[----:B------:R-:W-:Y:S05]  /*46a0*/  @P0 BRA `(.L_x_89) ;  /* 0x0000000000740947 */ /* 0x000fea0003800000 */
[----:B------:R-:W-:Y:S02]  /*46b0*/  ISETP.GE.AND P0, PT, R11, -0x18, PT ;  /* 0xffffffe80b00780c */ /* 0x000fe40003f06270 */
[----:B------:R-:W-:-:S11]  /*46c0*/  LOP3.LUT R4, R4, 0x80000000, RZ, 0xc0, !PT ;  /* 0x8000000004047812 */ /* 0x000fd600078ec0ff */
[----:B------:R-:W-:Y:S05]  /*46d0*/  @!P0 BRA `(.L_x_89) ;  /* 0x0000000000688947 */ /* 0x000fea0003800000 */
[CCC-:B------:R-:W-:Y:S01]  /*46e0*/  FFMA.RZ R13, R14.reuse, R28.reuse, R5.reuse ;  /* 0x0000001c0e0d7223 */ /* 0x1c0fe2000000c005 */
[CCC-:B------:R-:W-:Y:S01]  /*46f0*/  FFMA.RP R12, R14.reuse, R28.reuse, R5.reuse ;  /* 0x0000001c0e0c7223 */ /* 0x1c0fe20000008005 */
[----:B------:R-:W-:Y:S01]  /*4700*/  FFMA.RM R5, R14, R28, R5 ;  /* 0x0000001c0e057223 */ /* 0x000fe20000004005 */
[----:B------:R-:W-:Y:S02]  /*4710*/  IADD3 R14, PT, PT, R11, 0x20, RZ ;  /* 0x000000200b0e7810 */ /* 0x000fe40007ffe0ff */
[----:B------:R-:W-:Y:S02]  /*4720*/  LOP3.LUT R13, R13, 0x7fffff, RZ, 0xc0, !PT ;  /* 0x007fffff0d0d7812 */ /* 0x000fe400078ec0ff */
[----:B------:R-:W-:Y:S02]  /*4730*/  ISETP.NE.AND P2, PT, R11, RZ, PT ;  /* 0x000000ff0b00720c */ /* 0x000fe40003f45270 */
[----:B------:R-:W-:Y:S02]  /*4740*/  LOP3.LUT R13, R13, 0x800000, RZ, 0xfc, !PT ;  /* 0x008000000d0d7812 */ /* 0x000fe400078efcff */
[----:B------:R-:W-:-:S02]  /*4750*/  ISETP.NE.AND P1, PT, R11, RZ, PT ;  /* 0x000000ff0b00720c */ /* 0x000fc40003f25270 */
[----:B------:R-:W-:Y:S02]  /*4760*/  IADD3 R11, PT, PT, -R11, RZ, RZ ;  /* 0x000000ff0b0b7210 */ /* 0x000fe40007ffe1ff */
[----:B------:R-:W-:Y:S02]  /*4770*/  SHF.L.U32 R14, R13, R14, RZ ;  /* 0x0000000e0d0e7219 */ /* 0x000fe400000006ff */
[----:B------:R-:W-:Y:S02]  /*4780*/  FSETP.NEU.FTZ.AND P0, PT, R12, R5, PT ;  /* 0x000000050c00720b */ /* 0x000fe40003f1d000 */
[----:B------:R-:W-:Y:S02]  /*4790*/  SEL R12, R11, RZ, P2 ;  /* 0x000000ff0b0c7207 */ /* 0x000fe40001000000 */
[----:B------:R-:W-:Y:S02]  /*47a0*/  ISETP.NE.AND P1, PT, R14, RZ, P1 ;  /* 0x000000ff0e00720c */ /* 0x000fe40000f25270 */
[----:B------:R-:W-:-:S02]  /*47b0*/  SHF.R.U32.HI R12, RZ, R12, R13 ;  /* 0x0000000cff0c7219 */ /* 0x000fc4000001160d */
[----:B------:R-:W-:Y:S02]  /*47c0*/  PLOP3.LUT P0, PT, P0, P1, PT, 0xf8, 0x8f ;  /* 0x00000000008f781c */ /* 0x000fe40000703f70 */
[----:B------:R-:W-:Y:S02]  /*47d0*/  SHF.R.U32.HI R14, RZ, 0x1, R12 ;  /* 0x00000001ff0e7819 */ /* 0x000fe4000001160c */
[----:B------:R-:W-:-:S04]  /*47e0*/  SEL R5, RZ, 0x1, !P0 ;  /* 0x00000001ff057807 */ /* 0x000fc80004000000 */
[----:B------:R-:W-:-:S04]  /*47f0*/  LOP3.LUT R5, R5, 0x1, R14, 0xf8, !PT ;  /* 0x0000000105057812 */ /* 0x000fc800078ef80e */
[----:B------:R-:W-:-:S04]  /*4800*/  LOP3.LUT R5, R5, R12, RZ, 0xc0, !PT ;  /* 0x0000000c05057212 */ /* 0x000fc800078ec0ff */
[----:B------:R-:W-:-:S04]  /*4810*/  IADD3 R5, PT, PT, R14, R5, RZ ;  /* 0x000000050e057210 */ /* 0x000fc80007ffe0ff */
[----:B------:R-:W-:Y:S01]  /*4820*/  LOP3.LUT R4, R5, R4, RZ, 0xfc, !PT ;  /* 0x0000000405047212 */ /* 0x000fe200078efcff */
[----:B------:R-:W-:Y:S06]  /*4830*/  BRA `(.L_x_89) ;  /* 0x0000000000107947 */ /* 0x000fec0003800000 */
.L_x_88:
[----:B------:R-:W-:-:S04]  /*4840*/  LOP3.LUT R4, R4, 0x80000000, RZ, 0xc0, !PT ;  /* 0x8000000004047812 */ /* 0x000fc800078ec0ff */
[----:B------:R-:W-:Y:S01]  /*4850*/  LOP3.LUT R4, R4, 0x7f800000, RZ, 0xfc, !PT ;  /* 0x7f80000004047812 */ /* 0x000fe200078efcff */
[----:B------:R-:W-:Y:S06]  /*4860*/  BRA `(.L_x_89) ;  /* 0x0000000000047947 */ /* 0x000fec0003800000 */
.L_x_87:
[----:B------:R-:W-:-:S07]  /*4870*/  IMAD R4, R13, 0x800000, R4 ;  /* 0x008000000d047824 */ /* 0x000fce00078e0204 */
.L_x_89:
[----:B------:R-:W-:Y:S05]  /*4880*/  BSYNC.RECONVERGENT B1 ;  /* 0x0000000000017941 */ /* 0x000fea0003800200 */
.L_x_86:
[----:B------:R-:W-:Y:S05]  /*4890*/  BRA `(.L_x_90) ;  /* 0x0000000000207947 */ /* 0x000fea0003800000 */
.L_x_85:
[----:B------:R-:W-:-:S04]  /*48a0*/  LOP3.LUT R4, R5, 0x80000000, R4, 0x48, !PT ;  /* 0x8000000005047812 */ /* 0x000fc800078e4804 */
[----:B------:R-:W-:Y:S01]  /*48b0*/  LOP3.LUT R4, R4, 0x7f800000, RZ, 0xfc, !PT ;  /* 0x7f80000004047812 */ /* 0x000fe200078efcff */
[----:B------:R-:W-:Y:S06]  /*48c0*/  BRA `(.L_x_90) ;  /* 0x0000000000147947 */ /* 0x000fec0003800000 */
.L_x_84:
[----:B------:R-:W-:Y:S01]  /*48d0*/  LOP3.LUT R4, R5, 0x80000000, R4, 0x48, !PT ;  /* 0x8000000005047812 */ /* 0x000fe200078e4804 */
[----:B------:R-:W-:Y:S06]  /*48e0*/  BRA `(.L_x_90) ;  /* 0x00000000000c7947 */ /* 0x000fec0003800000 */
.L_x_83:
[----:B------:R-:W0:Y:S01]  /*48f0*/  MUFU.RSQ R4, -QNAN ;  /* 0xffc0000000047908 */ /* 0x000e220000001400 */
[----:B------:R-:W-:Y:S05]  /*4900*/  BRA `(.L_x_90) ;  /* 0x0000000000047947 */ /* 0x000fea0003800000 */
.L_x_82:
[----:B------:R-:W-:-:S07]  /*4910*/  FADD.FTZ R4, R4, R5 ;  /* 0x0000000504047221 */ /* 0x000fce0000010000 */
.L_x_90:
[----:B------:R-:W-:Y:S05]  /*4920*/  BSYNC.RECONVERGENT B0 ;  /* 0x0000000000007941 */ /* 0x000fea0003800200 */
.L_x_80:
[----:B------:R-:W-:Y:S01]  /*4930*/  HFMA2 R5, -RZ, RZ, 0, 0 ;  /* 0x00000000ff057431 */ /* 0x000fe200000001ff */
[----:B0-----:R-:W-:Y:S02]  /*4940*/  MOV R11, R4 ;  /* 0x00000004000b7202 */ /* 0x001fe40000000f00 */
[----:B------:R-:W-:-:S04]  /*4950*/  MOV R4, R10 ;  /* 0x0000000a00047202 */ /* 0x000fc80000000f00 */
[----:B------:R-:W-:Y:S05]  /*4960*/  RET.REL.NODEC R4 `(_Z27right_looking_launch_kernelPfi) ;  /* 0xffffffb404a47950 */ /* 0x000fea0003c3ffff */
.L_x_91:
[----:B------:R-:W-:-:S00]  /*4970*/  BRA `(.L_x_91) ;  /* 0xfffffffc00fc7947 */ /* 0x000fc0000383ffff */
[----:B------:R-:W-:-:S00]  /*4980*/  NOP ;  /* 0x0000000000007918 */ /* 0x000fc00000000000 */
[----:B------:R-:W-:-:S00]  /*4990*/  NOP ;  /* 0x0000000000007918 */ /* 0x000fc00000000000 */
[----:B------:R-:W-:-:S00]  /*49a0*/  NOP ;  /* 0x0000000000007918 */ /* 0x000fc00000000000 */
[----:B------:R-:W-:-:S00]  /*49b0*/  NOP ;  /* 0x0000000000007918 */ /* 0x000fc00000000000 */
[----:B------:R-:W-:-:S00]  /*49c0*/  NOP ;  /* 0x0000000000007918 */ /* 0x000fc00000000000 */
[----:B------:R-:W-:-:S00]  /*49d0*/  NOP ;  /* 0x0000000000007918 */ /* 0x000fc00000000000 */
[----:B------:R-:W-:-:S00]  /*49e0*/  NOP ;  /* 0x0000000000007918 */ /* 0x000fc00000000000 */
[----:B------:R-:W-:-:S00]  /*49f0*/  NOP ;  /* 0x0000000000007918 */ /* 0x000fc00000000000 */
.L_x_93:


//--------------------- .nv.shared._Z27right_looking_launch_kernelPfi --------------------------
	.section	.nv.shared._Z27right_looking_launch_kernelPfi,"aw",@nobits
	.sectionflags	@""
	.align	16
.nv.shared._Z27right_looking_launch_kernelPfi:
	.zero		5136


//--------------------- .nv.shared.reserved.0     --------------------------
	.section	.nv.shared.reserved.0,"aw",@nobits
	.weak		__nv_reservedSMEM_offset_0_alias
	.size		__nv_reservedSMEM_offset_0_alias, 0, 64
	.other		__nv_reservedSMEM_offset_0_alias,@"STO_CUDA_RESERVED_SHARED STV_DEFAULT"
__nv_reservedSMEM_offset_0_alias:
	.zero		0
	.zero		64


//--------------------- .nv.constant0._Z27right_looking_launch_kernelPfi --------------------------
	.section	.nv.constant0._Z27right_looking_launch_kernelPfi,"a",@progbits
	.sectionflags	@""
	.align	4
.nv.constant0._Z27right_looking_launch_kernelPfi:
	.zero		908


//--------------------- SYMBOLS --------------------------

	.type		.nv.reservedSmem.offset0,@object
	.size		.nv.reservedSmem.offset0,0x4
	.type		.nv.reservedSmem.cap,@object
	.size		.nv.reservedSmem.cap,0x4
